//
// Generated by NVIDIA NVVM Compiler
//
// Compiler Build ID: CL-36424714
// Cuda compilation tools, release 13.0, V13.0.88
// Based on NVVM 20.0.0
//

.version 9.0
.target sm_100
.address_size 64

	// .globl	_Z14UpdatePositionP8Particle
.global .align 4 .f32 kDeltaT = 0f3DCCCCCD;

.visible .entry _Z14UpdatePositionP8Particle(
	.param .u64 .ptr .align 1 _Z14UpdatePositionP8Particle_param_0
)
{
	.reg .pred 	%p<2>;
	.reg .b32 	%r<5>;
	.reg .b32 	%f<10>;
	.reg .b64 	%rd<5>;

	ld.param.u64 	%rd1, [_Z14UpdatePositionP8Particle_param_0];
	mov.u32 	%r2, %tid.x;
	mov.u32 	%r3, %ctaid.x;
	mov.u32 	%r4, %ntid.x;
	mad.lo.s32 	%r1, %r3, %r4, %r2;
	setp.gt.s32 	%p1, %r1, 9;
	@%p1 bra 	$L__BB0_2;
	cvta.to.global.u64 	%rd2, %rd1;
	mul.wide.s32 	%rd3, %r1, 52;
	add.s64 	%rd4, %rd2, %rd3;
	ld.global.f32 	%f1, [%rd4+12];
	ld.global.f32 	%f2, [%rd4+16];
	ld.global.f32 	%f3, [%rd4+20];
	ld.global.f32 	%f4, [%rd4];
	fma.rn.f32 	%f5, %f1, 0f3DCCCCCD, %f4;
	ld.global.f32 	%f6, [%rd4+4];
	fma.rn.f32 	%f7, %f2, 0f3DCCCCCD, %f6;
	ld.global.f32 	%f8, [%rd4+8];
	fma.rn.f32 	%f9, %f3, 0f3DCCCCCD, %f8;
	st.global.f32 	[%rd4], %f5;
	st.global.f32 	[%rd4+4], %f7;
	st.global.f32 	[%rd4+8], %f9;
$L__BB0_2:
	ret;

}
	// .globl	_Z18UpdateVelocityHalfP8Particle
.visible .entry _Z18UpdateVelocityHalfP8Particle(
	.param .u64 .ptr .align 1 _Z18UpdateVelocityHalfP8Particle_param_0
)
{
	.reg .pred 	%p<2>;
	.reg .b32 	%r<5>;
	.reg .b32 	%f<13>;
	.reg .b64 	%rd<5>;

	ld.param.u64 	%rd1, [_Z18UpdateVelocityHalfP8Particle_param_0];
	mov.u32 	%r2, %tid.x;
	mov.u32 	%r3, %ctaid.x;
	mov.u32 	%r4, %ntid.x;
	mad.lo.s32 	%r1, %r3, %r4, %r2;
	setp.gt.s32 	%p1, %r1, 9;
	@%p1 bra 	$L__BB1_2;
	cvta.to.global.u64 	%rd2, %rd1;
	mul.wide.s32 	%rd3, %r1, 52;
	add.s64 	%rd4, %rd2, %rd3;
	ld.global.f32 	%f1, [%rd4+24];
	mul.f32 	%f2, %f1, 0f3DCCCCCD;
	ld.global.f32 	%f3, [%rd4+28];
	mul.f32 	%f4, %f3, 0f3DCCCCCD;
	ld.global.f32 	%f5, [%rd4+32];
	mul.f32 	%f6, %f5, 0f3DCCCCCD;
	ld.global.f32 	%f7, [%rd4+12];
	fma.rn.f32 	%f8, %f2, 0f3F000000, %f7;
	ld.global.f32 	%f9, [%rd4+16];
	fma.rn.f32 	%f10, %f4, 0f3F000000, %f9;
	ld.global.f32 	%f11, [%rd4+20];
	fma.rn.f32 	%f12, %f6, 0f3F000000, %f11;
	st.global.f32 	[%rd4+12], %f8;
	st.global.f32 	[%rd4+16], %f10;
	st.global.f32 	[%rd4+20], %f12;
$L__BB1_2:
	ret;

}
	// .globl	_Z9DeriveAccP8Particle
.visible .entry _Z9DeriveAccP8Particle(
	.param .u64 .ptr .align 1 _Z9DeriveAccP8Particle_param_0
)
{
	.reg .pred 	%p<4>;
	.reg .b32 	%r<13>;
	.reg .b32 	%f<44>;
	.reg .b64 	%rd<9>;
	.reg .b64 	%fd<6>;

	ld.param.u64 	%rd5, [_Z9DeriveAccP8Particle_param_0];
	cvta.to.global.u64 	%rd8, %rd5;
	mov.u32 	%r7, %tid.x;
	mov.u32 	%r8, %ctaid.x;
	mov.u32 	%r9, %ntid.x;
	mad.lo.s32 	%r1, %r8, %r9, %r7;
	setp.gt.s32 	%p1, %r1, 9;
	@%p1 bra 	$L__BB2_5;
	mul.wide.s32 	%rd6, %r1, 52;
	add.s64 	%rd7, %rd8, %rd6;
	add.s64 	%rd2, %rd7, 24;
	mov.b32 	%r12, 0;
	st.global.u32 	[%rd7+24], %r12;
	st.global.u32 	[%rd7+28], %r12;
	st.global.u32 	[%rd7+32], %r12;
	neg.s32 	%r11, %r1;
	mov.f32 	%f41, 0f00000000;
	mov.f32 	%f42, %f41;
	mov.f32 	%f43, %f41;
$L__BB2_2:
	setp.eq.s32 	%p2, %r11, 0;
	@%p2 bra 	$L__BB2_4;
	ld.global.f32 	%f11, [%rd8];
	ld.global.f32 	%f12, [%rd2+-24];
	sub.f32 	%f13, %f11, %f12;
	ld.global.f32 	%f14, [%rd8+4];
	ld.global.f32 	%f15, [%rd2+-20];
	sub.f32 	%f16, %f14, %f15;
	ld.global.f32 	%f17, [%rd8+8];
	ld.global.f32 	%f18, [%rd2+-16];
	sub.f32 	%f19, %f17, %f18;
	mul.f32 	%f20, %f16, %f16;
	fma.rn.f32 	%f21, %f13, %f13, %f20;
	fma.rn.f32 	%f22, %f19, %f19, %f21;
	sqrt.rn.f32 	%f23, %f22;
	div.rn.f32 	%f24, %f13, %f23;
	div.rn.f32 	%f25, %f16, %f23;
	div.rn.f32 	%f26, %f19, %f23;
	ld.global.f32 	%f27, [%rd2+12];
	mul.f32 	%f28, %f27, 0f2E92C4F8;
	ld.global.f32 	%f29, [%rd8+36];
	mul.f32 	%f30, %f28, %f29;
	cvt.f64.f32 	%fd1, %f30;
	cvt.f64.f32 	%fd2, %f23;
	add.f64 	%fd3, %fd2, 0d3FB999999999999A;
	mul.f64 	%fd4, %fd3, %fd3;
	div.rn.f64 	%fd5, %fd1, %fd4;
	cvt.rn.f32.f64 	%f31, %fd5;
	mul.f32 	%f32, %f24, %f31;
	mul.f32 	%f33, %f25, %f31;
	mul.f32 	%f34, %f26, %f31;
	div.rn.f32 	%f35, %f32, %f27;
	div.rn.f32 	%f36, %f33, %f27;
	div.rn.f32 	%f37, %f34, %f27;
	add.f32 	%f43, %f43, %f35;
	add.f32 	%f42, %f42, %f36;
	add.f32 	%f41, %f41, %f37;
	st.global.f32 	[%rd2], %f43;
	st.global.f32 	[%rd2+4], %f42;
	st.global.f32 	[%rd2+8], %f41;
$L__BB2_4:
	add.s32 	%r12, %r12, 1;
	add.s32 	%r11, %r11, 1;
	add.s64 	%rd8, %rd8, 52;
	setp.ne.s32 	%p3, %r12, 10;
	@%p3 bra 	$L__BB2_2;
$L__BB2_5:
	ret;

}
	// .globl	_Z18CalculatePotentialP8Particle
.visible .entry _Z18CalculatePotentialP8Particle(
	.param .u64 .ptr .align 1 _Z18CalculatePotentialP8Particle_param_0
)
{
	.reg .pred 	%p<12>;
	.reg .b32 	%r<6>;
	.reg .b32 	%f<174>;
	.reg .b64 	%rd<6>;
	.reg .b64 	%fd<41>;

	ld.param.u64 	%rd3, [_Z18CalculatePotentialP8Particle_param_0];
	cvta.to.global.u64 	%rd1, %rd3;
	mov.u32 	%r2, %tid.x;
	mov.u32 	%r3, %ctaid.x;
	mov.u32 	%r4, %ntid.x;
	mad.lo.s32 	%r1, %r3, %r4, %r2;
	setp.gt.s32 	%p1, %r1, 9;
	@%p1 bra 	$L__BB3_12;
	mul.wide.s32 	%rd4, %r1, 52;
	add.s64 	%rd5, %rd1, %rd4;
	add.s64 	%rd2, %rd5, 44;
	mov.b32 	%r5, 0;
	st.global.u32 	[%rd5+44], %r5;
	setp.eq.s32 	%p2, %r1, 0;
	ld.global.f32 	%f1, [%rd5+36];
	ld.global.f32 	%f2, [%rd5];
	ld.global.f32 	%f3, [%rd5+4];
	ld.global.f32 	%f4, [%rd5+8];
	mov.f32 	%f167, 0f00000000;
	@%p2 bra 	$L__BB3_3;
	mul.f32 	%f24, %f1, 0f2E92C4F8;
	ld.global.f32 	%f25, [%rd1+36];
	mul.f32 	%f26, %f24, %f25;
	cvt.f64.f32 	%fd1, %f26;
	ld.global.f32 	%f27, [%rd1];
	sub.f32 	%f28, %f27, %f2;
	ld.global.f32 	%f29, [%rd1+4];
	sub.f32 	%f30, %f29, %f3;
	ld.global.f32 	%f31, [%rd1+8];
	sub.f32 	%f32, %f31, %f4;
	mul.f32 	%f33, %f30, %f30;
	fma.rn.f32 	%f34, %f28, %f28, %f33;
	fma.rn.f32 	%f35, %f32, %f32, %f34;
	sqrt.rn.f32 	%f36, %f35;
	cvt.f64.f32 	%fd2, %f36;
	add.f64 	%fd3, %fd2, 0d3FB999999999999A;
	div.rn.f64 	%fd4, %fd1, %fd3;
	cvt.rn.f32.f64 	%f37, %fd4;
	add.f32 	%f167, %f37, 0f00000000;
	setp.eq.s32 	%p3, %r1, 1;
	@%p3 bra 	$L__BB3_4;
$L__BB3_3:
	mul.f32 	%f38, %f1, 0f2E92C4F8;
	ld.global.f32 	%f39, [%rd1+88];
	mul.f32 	%f40, %f38, %f39;
	cvt.f64.f32 	%fd5, %f40;
	ld.global.f32 	%f41, [%rd1+52];
	sub.f32 	%f42, %f41, %f2;
	ld.global.f32 	%f43, [%rd1+56];
	sub.f32 	%f44, %f43, %f3;
	ld.global.f32 	%f45, [%rd1+60];
	sub.f32 	%f46, %f45, %f4;
	mul.f32 	%f47, %f44, %f44;
	fma.rn.f32 	%f48, %f42, %f42, %f47;
	fma.rn.f32 	%f49, %f46, %f46, %f48;
	sqrt.rn.f32 	%f50, %f49;
	cvt.f64.f32 	%fd6, %f50;
	add.f64 	%fd7, %fd6, 0d3FB999999999999A;
	div.rn.f64 	%fd8, %fd5, %fd7;
	cvt.rn.f32.f64 	%f51, %fd8;
	add.f32 	%f167, %f167, %f51;
	setp.eq.s32 	%p4, %r1, 2;
	@%p4 bra 	$L__BB3_5;
$L__BB3_4:
	mul.f32 	%f52, %f1, 0f2E92C4F8;
	ld.global.f32 	%f53, [%rd1+140];
	mul.f32 	%f54, %f52, %f53;
	cvt.f64.f32 	%fd9, %f54;
	ld.global.f32 	%f55, [%rd1+104];
	sub.f32 	%f56, %f55, %f2;
	ld.global.f32 	%f57, [%rd1+108];
	sub.f32 	%f58, %f57, %f3;
	ld.global.f32 	%f59, [%rd1+112];
	sub.f32 	%f60, %f59, %f4;
	mul.f32 	%f61, %f58, %f58;
	fma.rn.f32 	%f62, %f56, %f56, %f61;
	fma.rn.f32 	%f63, %f60, %f60, %f62;
	sqrt.rn.f32 	%f64, %f63;
	cvt.f64.f32 	%fd10, %f64;
	add.f64 	%fd11, %fd10, 0d3FB999999999999A;
	div.rn.f64 	%fd12, %fd9, %fd11;
	cvt.rn.f32.f64 	%f65, %fd12;
	add.f32 	%f167, %f167, %f65;
	setp.eq.s32 	%p5, %r1, 3;
	@%p5 bra 	$L__BB3_6;
$L__BB3_5:
	mul.f32 	%f66, %f1, 0f2E92C4F8;
	ld.global.f32 	%f67, [%rd1+192];
	mul.f32 	%f68, %f66, %f67;
	cvt.f64.f32 	%fd13, %f68;
	ld.global.f32 	%f69, [%rd1+156];
	sub.f32 	%f70, %f69, %f2;
	ld.global.f32 	%f71, [%rd1+160];
	sub.f32 	%f72, %f71, %f3;
	ld.global.f32 	%f73, [%rd1+164];
	sub.f32 	%f74, %f73, %f4;
	mul.f32 	%f75, %f72, %f72;
	fma.rn.f32 	%f76, %f70, %f70, %f75;
	fma.rn.f32 	%f77, %f74, %f74, %f76;
	sqrt.rn.f32 	%f78, %f77;
	cvt.f64.f32 	%fd14, %f78;
	add.f64 	%fd15, %fd14, 0d3FB999999999999A;
	div.rn.f64 	%fd16, %fd13, %fd15;
	cvt.rn.f32.f64 	%f79, %fd16;
	add.f32 	%f167, %f167, %f79;
	setp.eq.s32 	%p6, %r1, 4;
	@%p6 bra 	$L__BB3_7;
$L__BB3_6:
	mul.f32 	%f80, %f1, 0f2E92C4F8;
	ld.global.f32 	%f81, [%rd1+244];
	mul.f32 	%f82, %f80, %f81;
	cvt.f64.f32 	%fd17, %f82;
	ld.global.f32 	%f83, [%rd1+208];
	sub.f32 	%f84, %f83, %f2;
	ld.global.f32 	%f85, [%rd1+212];
	sub.f32 	%f86, %f85, %f3;
	ld.global.f32 	%f87, [%rd1+216];
	sub.f32 	%f88, %f87, %f4;
	mul.f32 	%f89, %f86, %f86;
	fma.rn.f32 	%f90, %f84, %f84, %f89;
	fma.rn.f32 	%f91, %f88, %f88, %f90;
	sqrt.rn.f32 	%f92, %f91;
	cvt.f64.f32 	%fd18, %f92;
	add.f64 	%fd19, %fd18, 0d3FB999999999999A;
	div.rn.f64 	%fd20, %fd17, %fd19;
	cvt.rn.f32.f64 	%f93, %fd20;
	add.f32 	%f167, %f167, %f93;
	setp.eq.s32 	%p7, %r1, 5;
	@%p7 bra 	$L__BB3_8;
$L__BB3_7:
	mul.f32 	%f94, %f1, 0f2E92C4F8;
	ld.global.f32 	%f95, [%rd1+296];
	mul.f32 	%f96, %f94, %f95;
	cvt.f64.f32 	%fd21, %f96;
	ld.global.f32 	%f97, [%rd1+260];
	sub.f32 	%f98, %f97, %f2;
	ld.global.f32 	%f99, [%rd1+264];
	sub.f32 	%f100, %f99, %f3;
	ld.global.f32 	%f101, [%rd1+268];
	sub.f32 	%f102, %f101, %f4;
	mul.f32 	%f103, %f100, %f100;
	fma.rn.f32 	%f104, %f98, %f98, %f103;
	fma.rn.f32 	%f105, %f102, %f102, %f104;
	sqrt.rn.f32 	%f106, %f105;
	cvt.f64.f32 	%fd22, %f106;
	add.f64 	%fd23, %fd22, 0d3FB999999999999A;
	div.rn.f64 	%fd24, %fd21, %fd23;
	cvt.rn.f32.f64 	%f107, %fd24;
	add.f32 	%f167, %f167, %f107;
	setp.eq.s32 	%p8, %r1, 6;
	@%p8 bra 	$L__BB3_9;
$L__BB3_8:
	mul.f32 	%f108, %f1, 0f2E92C4F8;
	ld.global.f32 	%f109, [%rd1+348];
	mul.f32 	%f110, %f108, %f109;
	cvt.f64.f32 	%fd25, %f110;
	ld.global.f32 	%f111, [%rd1+312];
	sub.f32 	%f112, %f111, %f2;
	ld.global.f32 	%f113, [%rd1+316];
	sub.f32 	%f114, %f113, %f3;
	ld.global.f32 	%f115, [%rd1+320];
	sub.f32 	%f116, %f115, %f4;
	mul.f32 	%f117, %f114, %f114;
	fma.rn.f32 	%f118, %f112, %f112, %f117;
	fma.rn.f32 	%f119, %f116, %f116, %f118;
	sqrt.rn.f32 	%f120, %f119;
	cvt.f64.f32 	%fd26, %f120;
	add.f64 	%fd27, %fd26, 0d3FB999999999999A;
	div.rn.f64 	%fd28, %fd25, %fd27;
	cvt.rn.f32.f64 	%f121, %fd28;
	add.f32 	%f167, %f167, %f121;
	setp.eq.s32 	%p9, %r1, 7;
	@%p9 bra 	$L__BB3_10;
$L__BB3_9:
	mul.f32 	%f122, %f1, 0f2E92C4F8;
	ld.global.f32 	%f123, [%rd1+400];
	mul.f32 	%f124, %f122, %f123;
	cvt.f64.f32 	%fd29, %f124;
	ld.global.f32 	%f125, [%rd1+364];
	sub.f32 	%f126, %f125, %f2;
	ld.global.f32 	%f127, [%rd1+368];
	sub.f32 	%f128, %f127, %f3;
	ld.global.f32 	%f129, [%rd1+372];
	sub.f32 	%f130, %f129, %f4;
	mul.f32 	%f131, %f128, %f128;
	fma.rn.f32 	%f132, %f126, %f126, %f131;
	fma.rn.f32 	%f133, %f130, %f130, %f132;
	sqrt.rn.f32 	%f134, %f133;
	cvt.f64.f32 	%fd30, %f134;
	add.f64 	%fd31, %fd30, 0d3FB999999999999A;
	div.rn.f64 	%fd32, %fd29, %fd31;
	cvt.rn.f32.f64 	%f135, %fd32;
	add.f32 	%f167, %f167, %f135;
	setp.eq.s32 	%p10, %r1, 8;
	@%p10 bra 	$L__BB3_11;
$L__BB3_10:
	mul.f32 	%f136, %f1, 0f2E92C4F8;
	ld.global.f32 	%f137, [%rd1+452];
	mul.f32 	%f138, %f136, %f137;
	cvt.f64.f32 	%fd33, %f138;
	ld.global.f32 	%f139, [%rd1+416];
	sub.f32 	%f140, %f139, %f2;
	ld.global.f32 	%f141, [%rd1+420];
	sub.f32 	%f142, %f141, %f3;
	ld.global.f32 	%f143, [%rd1+424];
	sub.f32 	%f144, %f143, %f4;
	mul.f32 	%f145, %f142, %f142;
	fma.rn.f32 	%f146, %f140, %f140, %f145;
	fma.rn.f32 	%f147, %f144, %f144, %f146;
	sqrt.rn.f32 	%f148, %f147;
	cvt.f64.f32 	%fd34, %f148;
	add.f64 	%fd35, %fd34, 0d3FB999999999999A;
	div.rn.f64 	%fd36, %fd33, %fd35;
	cvt.rn.f32.f64 	%f149, %fd36;
	add.f32 	%f167, %f167, %f149;
	st.global.f32 	[%rd2], %f167;
	setp.eq.s32 	%p11, %r1, 9;
	@%p11 bra 	$L__BB3_12;
$L__BB3_11:
	mul.f32 	%f150, %f1, 0f2E92C4F8;
	ld.global.f32 	%f151, [%rd1+504];
	mul.f32 	%f152, %f150, %f151;
	cvt.f64.f32 	%fd37, %f152;
	ld.global.f32 	%f153, [%rd1+468];
	sub.f32 	%f154, %f153, %f2;
	ld.global.f32 	%f155, [%rd1+472];
	sub.f32 	%f156, %f155, %f3;
	ld.global.f32 	%f157, [%rd1+476];
	sub.f32 	%f158, %f157, %f4;
	mul.f32 	%f159, %f156, %f156;
	fma.rn.f32 	%f160, %f154, %f154, %f159;
	fma.rn.f32 	%f161, %f158, %f158, %f160;
	sqrt.rn.f32 	%f162, %f161;
	cvt.f64.f32 	%fd38, %f162;
	add.f64 	%fd39, %fd38, 0d3FB999999999999A;
	div.rn.f64 	%fd40, %fd37, %fd39;
	cvt.rn.f32.f64 	%f163, %fd40;
	add.f32 	%f164, %f167, %f163;
	st.global.f32 	[%rd2], %f164;
$L__BB3_12:
	ret;

}
	// .globl	_Z16CalculateKineticP8Particle
.visible .entry _Z16CalculateKineticP8Particle(
	.param .u64 .ptr .align 1 _Z16CalculateKineticP8Particle_param_0
)
{
	.reg .pred 	%p<2>;
	.reg .b32 	%r<5>;
	.reg .b32 	%f<10>;
	.reg .b64 	%rd<5>;
	.reg .b64 	%fd<6>;

	ld.param.u64 	%rd1, [_Z16CalculateKineticP8Particle_param_0];
	mov.u32 	%r2, %tid.x;
	mov.u32 	%r3, %ctaid.x;
	mov.u32 	%r4, %ntid.x;
	mad.lo.s32 	%r1, %r3, %r4, %r2;
	setp.gt.s32 	%p1, %r1, 9;
	@%p1 bra 	$L__BB4_2;
	cvta.to.global.u64 	%rd2, %rd1;
	mul.wide.s32 	%rd3, %r1, 52;
	add.s64 	%rd4, %rd2, %rd3;
	ld.global.f32 	%f1, [%rd4+36];
	cvt.f64.f32 	%fd1, %f1;
	mul.f64 	%fd2, %fd1, 0d3FE0000000000000;
	ld.global.f32 	%f2, [%rd4+12];
	ld.global.f32 	%f3, [%rd4+16];
	mul.f32 	%f4, %f3, %f3;
	fma.rn.f32 	%f5, %f2, %f2, %f4;
	ld.global.f32 	%f6, [%rd4+20];
	fma.rn.f32 	%f7, %f6, %f6, %f5;
	sqrt.rn.f32 	%f8, %f7;
	cvt.f64.f32 	%fd3, %f8;
	mul.f64 	%fd4, %fd2, %fd3;
	mul.f64 	%fd5, %fd4, %fd3;
	cvt.rn.f32.f64 	%f9, %fd5;
	st.global.f32 	[%rd4+48], %f9;
$L__BB4_2:
	ret;

}


// ===== COMPILED SASS (sm_100) =====

	.target	sm_100

	.elftype	@"ET_EXEC"


//--------------------- .note.nv.tkinfo           --------------------------
	.section	.note.nv.tkinfo,"",@"SHT_NOTE"
	.sectionflags	@"SHF_NOTE_NV_TKINFO"
	.tkinfo
        /*0018*/ 	.word	0x00000002
        /*0030*/ 	.string	""
        /*0030*/ 	.string	"ptxas"
        /*0030*/ 	.string	"Cuda compilation tools, release 13.0, V13.0.88"
        /*0030*/ 	.string	"Build cuda_13.0.r13.0/compiler.36424714_0"
        /*0030*/ 	.string	"-arch sm_100 -m 64 "



//--------------------- .note.nv.cuinfo           --------------------------
	.section	.note.nv.cuinfo,"",@"SHT_NOTE"
	.sectionflags	@"SHF_NOTE_NV_CUINFO"
        /*0018*/ 	.short	0x0002
        /*001a*/ 	.short	0x0064
        /*001c*/ 	.short	0x0082
	.zero		2


//--------------------- .nv.info                  --------------------------
	.section	.nv.info,"",@"SHT_CUDA_INFO"
	.align	4


	//----- nvinfo : EIATTR_REGCOUNT
	.align		4
        /*0000*/ 	.byte	0x04, 0x2f
        /*0002*/ 	.short	(.L_2 - .L_1)
	.align		4
.L_1:
        /*0004*/ 	.word	index@(_Z14UpdatePositionP8Particle)
        /*0008*/ 	.word	0x0000000c


	//----- nvinfo : EIATTR_FRAME_SIZE
	.align		4
.L_2:
        /*000c*/ 	.byte	0x04, 0x11
        /*000e*/ 	.short	(.L_4 - .L_3)
	.align		4
.L_3:
        /*0010*/ 	.word	index@(_Z14UpdatePositionP8Particle)
        /*0014*/ 	.word	0x00000000


	//----- nvinfo : EIATTR_REGCOUNT
	.align		4
.L_4:
        /*0018*/ 	.byte	0x04, 0x2f
        /*001a*/ 	.short	(.L_6 - .L_5)
	.align		4
.L_5:
        /*001c*/ 	.word	index@(_Z18UpdateVelocityHalfP8Particle)
        /*0020*/ 	.word	0x0000000c


	//----- nvinfo : EIATTR_FRAME_SIZE
	.align		4
.L_6:
        /*0024*/ 	.byte	0x04, 0x11
        /*0026*/ 	.short	(.L_8 - .L_7)
	.align		4
.L_7:
        /*0028*/ 	.word	index@(_Z18UpdateVelocityHalfP8Particle)
        /*002c*/ 	.word	0x00000000


	//----- nvinfo : EIATTR_REGCOUNT
	.align		4
.L_8:
        /*0030*/ 	.byte	0x04, 0x2f
        /*0032*/ 	.short	(.L_10 - .L_9)
	.align		4
.L_9:
        /*0034*/ 	.word	index@(_Z9DeriveAccP8Particle)
        /*0038*/ 	.word	0x00000022


	//----- nvinfo : EIATTR_FRAME_SIZE
	.align		4
.L_10:
        /*003c*/ 	.byte	0x04, 0x11
        /*003e*/ 	.short	(.L_12 - .L_11)
	.align		4
.L_11:
        /*0040*/ 	.word	index@($__internal_5_$__cuda_sm3x_div_rn_noftz_f32_slowpath)
        /*0044*/ 	.word	0x00000000


	//----- nvinfo : EIATTR_FRAME_SIZE
	.align		4
.L_12:
        /*0048*/ 	.byte	0x04, 0x11
        /*004a*/ 	.short	(.L_14 - .L_13)
	.align		4
.L_13:
        /*004c*/ 	.word	index@($__internal_4_$__cuda_sm20_sqrt_rn_f32_slowpath)
        /*0050*/ 	.word	0x00000000


	//----- nvinfo : EIATTR_FRAME_SIZE
	.align		4
.L_14:
        /*0054*/ 	.byte	0x04, 0x11
        /*0056*/ 	.short	(.L_16 - .L_15)
	.align		4
.L_15:
        /*0058*/ 	.word	index@($__internal_3_$__cuda_sm20_div_rn_f64_full)
        /*005c*/ 	.word	0x00000000


	//----- nvinfo : EIATTR_FRAME_SIZE
	.align		4
.L_16:
        /*0060*/ 	.byte	0x04, 0x11
        /*0062*/ 	.short	(.L_18 - .L_17)
	.align		4
.L_17:
        /*0064*/ 	.word	index@(_Z9DeriveAccP8Particle)
        /*0068*/ 	.word	0x00000000


	//----- nvinfo : EIATTR_REGCOUNT
	.align		4
.L_18:
        /*006c*/ 	.byte	0x04, 0x2f
        /*006e*/ 	.short	(.L_20 - .L_19)
	.align		4
.L_19:
        /*0070*/ 	.word	index@(_Z18CalculatePotentialP8Particle)
        /*0074*/ 	.word	0x0000001e


	//----- nvinfo : EIATTR_FRAME_SIZE
	.align		4
.L_20:
        /*0078*/ 	.byte	0x04, 0x11
        /*007a*/ 	.short	(.L_22 - .L_21)
	.align		4
.L_21:
        /*007c*/ 	.word	index@($__internal_2_$__cuda_sm20_sqrt_rn_f32_slowpath)
        /*0080*/ 	.word	0x00000000


	//----- nvinfo : EIATTR_FRAME_SIZE
	.align		4
.L_22:
        /*0084*/ 	.byte	0x04, 0x11
        /*0086*/ 	.short	(.L_24 - .L_23)
	.align		4
.L_23:
        /*0088*/ 	.word	index@($__internal_1_$__cuda_sm20_div_rn_f64_full)
        /*008c*/ 	.word	0x00000000


	//----- nvinfo : EIATTR_FRAME_SIZE
	.align		4
.L_24:
        /*0090*/ 	.byte	0x04, 0x11
        /*0092*/ 	.short	(.L_26 - .L_25)
	.align		4
.L_25:
        /*0094*/ 	.word	index@(_Z18CalculatePotentialP8Particle)
        /*0098*/ 	.word	0x00000000


	//----- nvinfo : EIATTR_REGCOUNT
	.align		4
.L_26:
        /*009c*/ 	.byte	0x04, 0x2f
        /*009e*/ 	.short	(.L_28 - .L_27)
	.align		4
.L_27:
        /*00a0*/ 	.word	index@(_Z16CalculateKineticP8Particle)
        /*00a4*/ 	.word	0x0000000e


	//----- nvinfo : EIATTR_FRAME_SIZE
	.align		4
.L_28:
        /*00a8*/ 	.byte	0x04, 0x11
        /*00aa*/ 	.short	(.L_30 - .L_29)
	.align		4
.L_29:
        /*00ac*/ 	.word	index@($__internal_0_$__cuda_sm20_sqrt_rn_f32_slowpath)
        /*00b0*/ 	.word	0x00000000


	//----- nvinfo : EIATTR_FRAME_SIZE
	.align		4
.L_30:
        /*00b4*/ 	.byte	0x04, 0x11
        /*00b6*/ 	.short	(.L_32 - .L_31)
	.align		4
.L_31:
        /*00b8*/ 	.word	index@(_Z16CalculateKineticP8Particle)
        /*00bc*/ 	.word	0x00000000


	//----- nvinfo : EIATTR_MIN_STACK_SIZE
	.align		4
.L_32:
        /*00c0*/ 	.byte	0x04, 0x12
        /*00c2*/ 	.short	(.L_34 - .L_33)
	.align		4
.L_33:
        /*00c4*/ 	.word	index@(_Z16CalculateKineticP8Particle)
        /*00c8*/ 	.word	0x00000000


	//----- nvinfo : EIATTR_MIN_STACK_SIZE
	.align		4
.L_34:
        /*00cc*/ 	.byte	0x04, 0x12
        /*00ce*/ 	.short	(.L_36 - .L_35)
	.align		4
.L_35:
        /*00d0*/ 	.word	index@(_Z18CalculatePotentialP8Particle)
        /*00d4*/ 	.word	0x00000000


	//----- nvinfo : EIATTR_MIN_STACK_SIZE
	.align		4
.L_36:
        /*00d8*/ 	.byte	0x04, 0x12
        /*00da*/ 	.short	(.L_38 - .L_37)
	.align		4
.L_37:
        /*00dc*/ 	.word	index@(_Z9DeriveAccP8Particle)
        /*00e0*/ 	.word	0x00000000


	//----- nvinfo : EIATTR_MIN_STACK_SIZE
	.align		4
.L_38:
        /*00e4*/ 	.byte	0x04, 0x12
        /*00e6*/ 	.short	(.L_40 - .L_39)
	.align		4
.L_39:
        /*00e8*/ 	.word	index@(_Z18UpdateVelocityHalfP8Particle)
        /*00ec*/ 	.word	0x00000000


	//----- nvinfo : EIATTR_MIN_STACK_SIZE
	.align		4
.L_40:
        /*00f0*/ 	.byte	0x04, 0x12
        /*00f2*/ 	.short	(.L_42 - .L_41)
	.align		4
.L_41:
        /*00f4*/ 	.word	index@(_Z14UpdatePositionP8Particle)
        /*00f8*/ 	.word	0x00000000
.L_42:


//--------------------- .nv.compat                --------------------------
	.section	.nv.compat,"",@"SHT_CUDA_COMPAT_INFO"
	.align	4
        /*0000*/ 	.byte	0x02, 0x09, 0x00, 0x00, 0x02, 0x02, 0x01, 0x00, 0x02, 0x05, 0x05, 0x00, 0x03, 0x07, 0x01, 0x01
        /*0010*/ 	.byte	0x02, 0x03, 0x00, 0x00, 0x02, 0x06, 0x01, 0x00, 0x04, 0x0b, 0x08, 0x00, 0x01, 0x00, 0x00, 0x00
        /*0020*/ 	.byte	0x00, 0x00, 0x00, 0x00


//--------------------- .nv.info._Z16CalculateKineticP8Particle --------------------------
	.section	.nv.info._Z16CalculateKineticP8Particle,"",@"SHT_CUDA_INFO"
	.sectionflags	@""
	.align	4


	//----- nvinfo : EIATTR_CUDA_API_VERSION
	.align		4
        /*0000*/ 	.byte	0x04, 0x37
        /*0002*/ 	.short	(.L_44 - .L_43)
.L_43:
        /*0004*/ 	.word	0x00000082


	//----- nvinfo : EIATTR_KPARAM_INFO
	.align		4
.L_44:
        /*0008*/ 	.byte	0x04, 0x17
        /*000a*/ 	.short	(.L_46 - .L_45)
.L_45:
        /*000c*/ 	.word	0x00000000
        /*0010*/ 	.short	0x0000
        /*0012*/ 	.short	0x0000
        /*0014*/ 	.byte	0x00, 0xf5, 0x21, 0x00


	//----- nvinfo : EIATTR_SPARSE_MMA_MASK
	.align		4
.L_46:
        /*0018*/ 	.byte	0x03, 0x50
        /*001a*/ 	.short	0x0000


	//----- nvinfo : EIATTR_MAXREG_COUNT
	.align		4
        /*001c*/ 	.byte	0x03, 0x1b
        /*001e*/ 	.short	0x00ff


	//----- nvinfo : EIATTR_MERCURY_ISA_VERSION
	.align		4
        /*0020*/ 	.byte	0x03, 0x5f
        /*0022*/ 	.short	0x0101


	//----- nvinfo : EIATTR_VRC_CTA_INIT_COUNT
	.align		4
        /*0024*/ 	.byte	0x02, 0x4a
	.zero		1
	.zero		1


	//----- nvinfo : EIATTR_EXIT_INSTR_OFFSETS
	.align		4
        /*0028*/ 	.byte	0x04, 0x1c
        /*002a*/ 	.short	(.L_48 - .L_47)


	//   ....[0]....
.L_47:
        /*002c*/ 	.word	0x00000060


	//   ....[1]....
        /*0030*/ 	.word	0x00000260


	//----- nvinfo : EIATTR_CRS_STACK_SIZE
	.align		4
.L_48:
        /*0034*/ 	.byte	0x04, 0x1e
        /*0036*/ 	.short	(.L_50 - .L_49)
.L_49:
        /*0038*/ 	.word	0x00000000


	//----- nvinfo : EIATTR_CBANK_PARAM_SIZE
	.align		4
.L_50:
        /*003c*/ 	.byte	0x03, 0x19
        /*003e*/ 	.short	0x0008


	//----- nvinfo : EIATTR_PARAM_CBANK
	.align		4
        /*0040*/ 	.byte	0x04, 0x0a
        /*0042*/ 	.short	(.L_52 - .L_51)
	.align		4
.L_51:
        /*0044*/ 	.word	index@(.nv.constant0._Z16CalculateKineticP8Particle)
        /*0048*/ 	.short	0x0380
        /*004a*/ 	.short	0x0008


	//----- nvinfo : EIATTR_SW_WAR
	.align		4
.L_52:
        /*004c*/ 	.byte	0x04, 0x36
        /*004e*/ 	.short	(.L_54 - .L_53)
.L_53:
        /*0050*/ 	.word	0x00000008
.L_54:


//--------------------- .nv.info._Z18CalculatePotentialP8Particle --------------------------
	.section	.nv.info._Z18CalculatePotentialP8Particle,"",@"SHT_CUDA_INFO"
	.sectionflags	@""
	.align	4


	//----- nvinfo : EIATTR_CUDA_API_VERSION
	.align		4
        /*0000*/ 	.byte	0x04, 0x37
        /*0002*/ 	.short	(.L_56 - .L_55)
.L_55:
        /*0004*/ 	.word	0x00000082


	//----- nvinfo : EIATTR_KPARAM_INFO
	.align		4
.L_56:
        /*0008*/ 	.byte	0x04, 0x17
        /*000a*/ 	.short	(.L_58 - .L_57)
.L_57:
        /*000c*/ 	.word	0x00000000
        /*0010*/ 	.short	0x0000
        /*0012*/ 	.short	0x0000
        /*0014*/ 	.byte	0x00, 0xf5, 0x21, 0x00


	//----- nvinfo : EIATTR_SPARSE_MMA_MASK
	.align		4
.L_58:
        /*0018*/ 	.byte	0x03, 0x50
        /*001a*/ 	.short	0x0000


	//----- nvinfo : EIATTR_MAXREG_COUNT
	.align		4
        /*001c*/ 	.byte	0x03, 0x1b
        /*001e*/ 	.short	0x00ff


	//----- nvinfo : EIATTR_MERCURY_ISA_VERSION
	.align		4
        /*0020*/ 	.byte	0x03, 0x5f
        /*0022*/ 	.short	0x0101


	//----- nvinfo : EIATTR_VRC_CTA_INIT_COUNT
	.align		4
        /*0024*/ 	.byte	0x02, 0x4a
	.zero		1
	.zero		1


	//----- nvinfo : EIATTR_EXIT_INSTR_OFFSETS
	.align		4
        /*0028*/ 	.byte	0x04, 0x1c
        /*002a*/ 	.short	(.L_60 - .L_59)


	//   ....[0]....
.L_59:
        /*002c*/ 	.word	0x00000060


	//   ....[1]....
        /*0030*/ 	.word	0x00002170


	//   ....[2]....
        /*0034*/ 	.word	0x00002520


	//----- nvinfo : EIATTR_CRS_STACK_SIZE
	.align		4
.L_60:
        /*0038*/ 	.byte	0x04, 0x1e
        /*003a*/ 	.short	(.L_62 - .L_61)
.L_61:
        /*003c*/ 	.word	0x00000000


	//----- nvinfo : EIATTR_CBANK_PARAM_SIZE
	.align		4
.L_62:
        /*0040*/ 	.byte	0x03, 0x19
        /*0042*/ 	.short	0x0008


	//----- nvinfo : EIATTR_PARAM_CBANK
	.align		4
        /*0044*/ 	.byte	0x04, 0x0a
        /*0046*/ 	.short	(.L_64 - .L_63)
	.align		4
.L_63:
        /*0048*/ 	.word	index@(.nv.constant0._Z18CalculatePotentialP8Particle)
        /*004c*/ 	.short	0x0380
        /*004e*/ 	.short	0x0008


	//----- nvinfo : EIATTR_SW_WAR
	.align		4
.L_64:
        /*0050*/ 	.byte	0x04, 0x36
        /*0052*/ 	.short	(.L_66 - .L_65)
.L_65:
        /*0054*/ 	.word	0x00000008
.L_66:


//--------------------- .nv.info._Z9DeriveAccP8Particle --------------------------
	.section	.nv.info._Z9DeriveAccP8Particle,"",@"SHT_CUDA_INFO"
	.sectionflags	@""
	.align	4


	//----- nvinfo : EIATTR_CUDA_API_VERSION
	.align		4
        /*0000*/ 	.byte	0x04, 0x37
        /*0002*/ 	.short	(.L_68 - .L_67)
.L_67:
        /*0004*/ 	.word	0x00000082


	//----- nvinfo : EIATTR_KPARAM_INFO
	.align		4
.L_68:
        /*0008*/ 	.byte	0x04, 0x17
        /*000a*/ 	.short	(.L_70 - .L_69)
.L_69:
        /*000c*/ 	.word	0x00000000
        /*0010*/ 	.short	0x0000
        /*0012*/ 	.short	0x0000
        /*0014*/ 	.byte	0x00, 0xf5, 0x21, 0x00


	//----- nvinfo : EIATTR_SPARSE_MMA_MASK
	.align		4
.L_70:
        /*0018*/ 	.byte	0x03, 0x50
        /*001a*/ 	.short	0x0000


	//----- nvinfo : EIATTR_MAXREG_COUNT
	.align		4
        /*001c*/ 	.byte	0x03, 0x1b
        /*001e*/ 	.short	0x00ff


	//----- nvinfo : EIATTR_MERCURY_ISA_VERSION
	.align		4
        /*0020*/ 	.byte	0x03, 0x5f
        /*0022*/ 	.short	0x0101


	//----- nvinfo : EIATTR_VRC_CTA_INIT_COUNT
	.align		4
        /*0024*/ 	.byte	0x02, 0x4a
	.zero		1
	.zero		1


	//----- nvinfo : EIATTR_EXIT_INSTR_OFFSETS
	.align		4
        /*0028*/ 	.byte	0x04, 0x1c
        /*002a*/ 	.short	(.L_72 - .L_71)


	//   ....[0]....
.L_71:
        /*002c*/ 	.word	0x00000080


	//   ....[1]....
        /*0030*/ 	.word	0x00000b70


	//----- nvinfo : EIATTR_CRS_STACK_SIZE
	.align		4
.L_72:
        /*0034*/ 	.byte	0x04, 0x1e
        /*0036*/ 	.short	(.L_74 - .L_73)
.L_73:
        /*0038*/ 	.word	0x00000000


	//----- nvinfo : EIATTR_CBANK_PARAM_SIZE
	.align		4
.L_74:
        /*003c*/ 	.byte	0x03, 0x19
        /*003e*/ 	.short	0x0008


	//----- nvinfo : EIATTR_PARAM_CBANK
	.align		4
        /*0040*/ 	.byte	0x04, 0x0a
        /*0042*/ 	.short	(.L_76 - .L_75)
	.align		4
.L_75:
        /*0044*/ 	.word	index@(.nv.constant0._Z9DeriveAccP8Particle)
        /*0048*/ 	.short	0x0380
        /*004a*/ 	.short	0x0008


	//----- nvinfo : EIATTR_SW_WAR
	.align		4
.L_76:
        /*004c*/ 	.byte	0x04, 0x36
        /*004e*/ 	.short	(.L_78 - .L_77)
.L_77:
        /*0050*/ 	.word	0x00000008
.L_78:


//--------------------- .nv.info._Z18UpdateVelocityHalfP8Particle --------------------------
	.section	.nv.info._Z18UpdateVelocityHalfP8Particle,"",@"SHT_CUDA_INFO"
	.sectionflags	@""
	.align	4


	//----- nvinfo : EIATTR_CUDA_API_VERSION
	.align		4
        /*0000*/ 	.byte	0x04, 0x37
        /*0002*/ 	.short	(.L_80 - .L_79)
.L_79:
        /*0004*/ 	.word	0x00000082


	//----- nvinfo : EIATTR_KPARAM_INFO
	.align		4
.L_80:
        /*0008*/ 	.byte	0x04, 0x17
        /*000a*/ 	.short	(.L_82 - .L_81)
.L_81:
        /*000c*/ 	.word	0x00000000
        /*0010*/ 	.short	0x0000
        /*0012*/ 	.short	0x0000
        /*0014*/ 	.byte	0x00, 0xf5, 0x21, 0x00


	//----- nvinfo : EIATTR_SPARSE_MMA_MASK
	.align		4
.L_82:
        /*0018*/ 	.byte	0x03, 0x50
        /*001a*/ 	.short	0x0000


	//----- nvinfo : EIATTR_MAXREG_COUNT
	.align		4
        /*001c*/ 	.byte	0x03, 0x1b
        /*001e*/ 	.short	0x00ff


	//----- nvinfo : EIATTR_MERCURY_ISA_VERSION
	.align		4
        /*0020*/ 	.byte	0x03, 0x5f
        /*0022*/ 	.short	0x0101


	//----- nvinfo : EIATTR_VRC_CTA_INIT_COUNT
	.align		4
        /*0024*/ 	.byte	0x02, 0x4a
	.zero		1
	.zero		1


	//----- nvinfo : EIATTR_EXIT_INSTR_OFFSETS
	.align		4
        /*0028*/ 	.byte	0x04, 0x1c
        /*002a*/ 	.short	(.L_84 - .L_83)


	//   ....[0]....
.L_83:
        /*002c*/ 	.word	0x00000060


	//   ....[1]....
        /*0030*/ 	.word	0x00000190


	//----- nvinfo : EIATTR_CBANK_PARAM_SIZE
	.align		4
.L_84:
        /*0034*/ 	.byte	0x03, 0x19
        /*0036*/ 	.short	0x0008


	//----- nvinfo : EIATTR_PARAM_CBANK
	.align		4
        /*0038*/ 	.byte	0x04, 0x0a
        /*003a*/ 	.short	(.L_86 - .L_85)
	.align		4
.L_85:
        /*003c*/ 	.word	index@(.nv.constant0._Z18UpdateVelocityHalfP8Particle)
        /*0040*/ 	.short	0x0380
        /*0042*/ 	.short	0x0008


	//----- nvinfo : EIATTR_SW_WAR
	.align		4
.L_86:
        /*0044*/ 	.byte	0x04, 0x36
        /*0046*/ 	.short	(.L_88 - .L_87)
.L_87:
        /*0048*/ 	.word	0x00000008
.L_88:


//--------------------- .nv.info._Z14UpdatePositionP8Particle --------------------------
	.section	.nv.info._Z14UpdatePositionP8Particle,"",@"SHT_CUDA_INFO"
	.sectionflags	@""
	.align	4


	//----- nvinfo : EIATTR_CUDA_API_VERSION
	.align		4
        /*0000*/ 	.byte	0x04, 0x37
        /*0002*/ 	.short	(.L_90 - .L_89)
.L_89:
        /*0004*/ 	.word	0x00000082


	//----- nvinfo : EIATTR_KPARAM_INFO
	.align		4
.L_90:
        /*0008*/ 	.byte	0x04, 0x17
        /*000a*/ 	.short	(.L_92 - .L_91)
.L_91:
        /*000c*/ 	.word	0x00000000
        /*0010*/ 	.short	0x0000
        /*0012*/ 	.short	0x0000
        /*0014*/ 	.byte	0x00, 0xf5, 0x21, 0x00


	//----- nvinfo : EIATTR_SPARSE_MMA_MASK
	.align		4
.L_92:
        /*0018*/ 	.byte	0x03, 0x50
        /*001a*/ 	.short	0x0000


	//----- nvinfo : EIATTR_MAXREG_COUNT
	.align		4
        /*001c*/ 	.byte	0x03, 0x1b
        /*001e*/ 	.short	0x00ff


	//----- nvinfo : EIATTR_MERCURY_ISA_VERSION
	.align		4
        /*0020*/ 	.byte	0x03, 0x5f
        /*0022*/ 	.short	0x0101


	//----- nvinfo : EIATTR_VRC_CTA_INIT_COUNT
	.align		4
        /*0024*/ 	.byte	0x02, 0x4a
	.zero		1
	.zero		1


	//----- nvinfo : EIATTR_EXIT_INSTR_OFFSETS
	.align		4
        /*0028*/ 	.byte	0x04, 0x1c
        /*002a*/ 	.short	(.L_94 - .L_93)


	//   ....[0]....
.L_93:
        /*002c*/ 	.word	0x00000060


	//   ....[1]....
        /*0030*/ 	.word	0x00000160


	//----- nvinfo : EIATTR_CBANK_PARAM_SIZE
	.align		4
.L_94:
        /*0034*/ 	.byte	0x03, 0x19
        /*0036*/ 	.short	0x0008


	//----- nvinfo : EIATTR_PARAM_CBANK
	.align		4
        /*0038*/ 	.byte	0x04, 0x0a
        /*003a*/ 	.short	(.L_96 - .L_95)
	.align		4
.L_95:
        /*003c*/ 	.word	index@(.nv.constant0._Z14UpdatePositionP8Particle)
        /*0040*/ 	.short	0x0380
        /*0042*/ 	.short	0x0008


	//----- nvinfo : EIATTR_SW_WAR
	.align		4
.L_96:
        /*0044*/ 	.byte	0x04, 0x36
        /*0046*/ 	.short	(.L_98 - .L_97)
.L_97:
        /*0048*/ 	.word	0x00000008
.L_98:


//--------------------- .nv.callgraph             --------------------------
	.section	.nv.callgraph,"",@"SHT_CUDA_CALLGRAPH"
	.align	4
	.sectionentsize	8
	.align		4
        /*0000*/ 	.word	0x00000000
	.align		4
        /*0004*/ 	.word	0xffffffff
	.align		4
        /*0008*/ 	.word	0x00000000
	.align		4
        /*000c*/ 	.word	0xfffffffe
	.align		4
        /*0010*/ 	.word	0x00000000
	.align		4
        /*0014*/ 	.word	0xfffffffd
	.align		4
        /*0018*/ 	.word	0x00000000
	.align		4
        /*001c*/ 	.word	0xfffffffc


//--------------------- .nv.constant4             --------------------------
	.section	.nv.constant4,"a",@progbits
	.align	8
	.align		8
.nv.constant4:
        /*0000*/ 	.dword	kDeltaT


//--------------------- .text._Z16CalculateKineticP8Particle --------------------------
	.section	.text._Z16CalculateKineticP8Particle,"ax",@progbits
	.align	128
        .global         _Z16CalculateKineticP8Particle
        .type           _Z16CalculateKineticP8Particle,@function
        .size           _Z16CalculateKineticP8Particle,(.L_x_113 - _Z16CalculateKineticP8Particle)
        .other          _Z16CalculateKineticP8Particle,@"STO_CUDA_ENTRY STV_DEFAULT"
_Z16CalculateKineticP8Particle:
.text._Z16CalculateKineticP8Particle:
[----:B------:R-:W-:Y:S01]  /*0000*/  LDC R1, c[0x0][0x37c] ;  /* 0x0000df00ff017b82 */ /* 0x000fe20000000800 */
[----:B------:R-:W0:Y:S07]  /*0010*/  S2R R5, SR_TID.X ;  /* 0x0000000000057919 */ /* 0x000e2e0000002100 */
[----:B------:R-:W0:Y:S08]  /*0020*/  S2UR UR4, SR_CTAID.X ;  /* 0x00000000000479c3 */ /* 0x000e300000002500 */
[----:B------:R-:W0:Y:S02]  /*0030*/  LDC R0, c[0x0][0x360] ;  /* 0x0000d800ff007b82 */ /* 0x000e240000000800 */
[----:B0-----:R-:W-:-:S05]  /*0040*/  IMAD R5, R0, UR4, R5 ;  /* 0x0000000400057c24 */ /* 0x001fca000f8e0205 */
[----:B------:R-:W-:-:S13]  /*0050*/  ISETP.GT.AND P0, PT, R5, 0x9, PT ;  /* 0x000000090500780c */ /* 0x000fda0003f04270 */
[----:B------:R-:W-:Y:S05]  /*0060*/  @P0 EXIT ;  /* 0x000000000000094d */ /* 0x000fea0003800000 */
[----:B------:R-:W0:Y:S01]  /*0070*/  LDC.64 R2, c[0x0][0x380] ;  /* 0x0000e000ff027b82 */ /* 0x000e220000000a00 */
[----:B------:R-:W1:Y:S01]  /*0080*/  LDCU.64 UR4, c[0x0][0x358] ;  /* 0x00006b00ff0477ac */ /* 0x000e620008000a00 */
[----:B0-----:R-:W-:-:S05]  /*0090*/  IMAD.WIDE R2, R5, 0x34, R2 ;  /* 0x0000003405027825 */ /* 0x001fca00078e0202 */
[----:B-1----:R-:W2:Y:S04]  /*00a0*/  LDG.E R5, desc[UR4][R2.64+0x10] ;  /* 0x0000100402057981 */ /* 0x002ea8000c1e1900 */
[----:B------:R-:W3:Y:S04]  /*00b0*/  LDG.E R4, desc[UR4][R2.64+0xc] ;  /* 0x00000c0402047981 */ /* 0x000ee8000c1e1900 */
[----:B------:R-:W4:Y:S04]  /*00c0*/  LDG.E R7, desc[UR4][R2.64+0x14] ;  /* 0x0000140402077981 */ /* 0x000f28000c1e1900 */
[----:B------:R-:W5:Y:S01]  /*00d0*/  LDG.E R0, desc[UR4][R2.64+0x24] ;  /* 0x0000240402007981 */ /* 0x000f62000c1e1900 */
[----:B------:R-:W-:Y:S01]  /*00e0*/  BSSY.RECONVERGENT B0, `(.L_x_0) ;  /* 0x0000012000007945 */ /* 0x000fe20003800200 */
[----:B--2---:R-:W-:-:S04]  /*00f0*/  FMUL R5, R5, R5 ;  /* 0x0000000505057220 */ /* 0x004fc80000400000 */
[----:B---3--:R-:W-:-:S04]  /*0100*/  FFMA R6, R4, R4, R5 ;  /* 0x0000000404067223 */ /* 0x008fc80000000005 */
[----:B----4-:R-:W-:-:S05]  /*0110*/  FFMA R6, R7, R7, R6 ;  /* 0x0000000707067223 */ /* 0x010fca0000000006 */
[----:B------:R-:W-:Y:S01]  /*0120*/  IADD3 R8, PT, PT, R6, -0xd000000, RZ ;  /* 0xf300000006087810 */ /* 0x000fe20007ffe0ff */
[----:B-----5:R-:W0:Y:S03]  /*0130*/  F2F.F64.F32 R4, R0 ;  /* 0x0000000000047310 */ /* 0x020e260000201800 */
[----:B------:R-:W-:-:S05]  /*0140*/  ISETP.GT.U32.AND P0, PT, R8, 0x727fffff, PT ;  /* 0x727fffff0800780c */ /* 0x000fca0003f04070 */
[----:B------:R1:W2:Y:S01]  /*0150*/  MUFU.RSQ R7, R6 ;  /* 0x0000000600077308 */ /* 0x0002a20000001400 */
[----:B0-----:R-:W-:-:S07]  /*0160*/  DMUL R4, R4, 0.5 ;  /* 0x3fe0000004047828 */ /* 0x001fce0000000000 */
[----:B------:R-:W-:Y:S05]  /*0170*/  @!P0 BRA `(.L_x_1) ;  /* 0x0000000000108947 */ /* 0x000fea0003800000 */
[----:B------:R-:W-:-:S07]  /*0180*/  MOV R11, 0x1a0 ;  /* 0x000001a0000b7802 */ /* 0x000fce0000000f00 */
[----:B-12---:R-:W-:Y:S05]  /*0190*/  CALL.REL.NOINC `($__internal_0_$__cuda_sm20_sqrt_rn_f32_slowpath) ;  /* 0x0000000000347944 */ /* 0x006fea0003c00000 */
[----:B------:R-:W-:Y:S01]  /*01a0*/  MOV R6, R0 ;  /* 0x0000000000067202 */ /* 0x000fe20000000f00 */
[----:B------:R-:W-:Y:S06]  /*01b0*/  BRA `(.L_x_2) ;  /* 0x0000000000107947 */ /* 0x000fec0003800000 */
.L_x_1:
[----:B--2---:R-:W-:Y:S01]  /*01c0*/  FMUL.FTZ R9, R6, R7 ;  /* 0x0000000706097220 */ /* 0x004fe20000410000 */
[----:B------:R-:W-:-:S03]  /*01d0*/  FMUL.FTZ R7, R7, 0.5 ;  /* 0x3f00000007077820 */ /* 0x000fc60000410000 */
[----:B-1----:R-:W-:-:S04]  /*01e0*/  FFMA R6, -R9, R9, R6 ;  /* 0x0000000909067223 */ /* 0x002fc80000000106 */
[----:B------:R-:W-:-:S07]  /*01f0*/  FFMA R6, R6, R7, R9 ;  /* 0x0000000706067223 */ /* 0x000fce0000000009 */
.L_x_2:
[----:B------:R-:W-:Y:S05]  /*0200*/  BSYNC.RECONVERGENT B0 ;  /* 0x0000000000007941 */ /* 0x000fea0003800200 */
.L_x_0:
[----:B------:R-:W0:Y:S02]  /*0210*/  F2F.F64.F32 R6, R6 ;  /* 0x0000000600067310 */ /* 0x000e240000201800 */
[----:B0-----:R-:W-:-:S08]  /*0220*/  DMUL R4, R4, R6 ;  /* 0x0000000604047228 */ /* 0x001fd00000000000 */
[----:B------:R-:W-:-:S10]  /*0230*/  DMUL R4, R6, R4 ;  /* 0x0000000406047228 */ /* 0x000fd40000000000 */
[----:B------:R-:W0:Y:S02]  /*0240*/  F2F.F32.F64 R5, R4 ;  /* 0x0000000400057310 */ /* 0x000e240000301000 */
[----:B0-----:R-:W-:Y:S01]  /*0250*/  STG.E desc[UR4][R2.64+0x30], R5 ;  /* 0x0000300502007986 */ /* 0x001fe2000c101904 */
[----:B------:R-:W-:Y:S05]  /*0260*/  EXIT ;  /* 0x000000000000794d */ /* 0x000fea0003800000 */
        .weak           $__internal_0_$__cuda_sm20_sqrt_rn_f32_slowpath
        .type           $__internal_0_$__cuda_sm20_sqrt_rn_f32_slowpath,@function
        .size           $__internal_0_$__cuda_sm20_sqrt_rn_f32_slowpath,(.L_x_113 - $__internal_0_$__cuda_sm20_sqrt_rn_f32_slowpath)
$__internal_0_$__cuda_sm20_sqrt_rn_f32_slowpath:
[----:B------:R-:W-:-:S13]  /*0270*/  LOP3.LUT P0, RZ, R6, 0x7fffffff, RZ, 0xc0, !PT ;  /* 0x7fffffff06ff7812 */ /* 0x000fda000780c0ff */
[----:B------:R-:W-:Y:S05]  /*0280*/  @!P0 BRA `(.L_x_3) ;  /* 0x0000000000448947 */ /* 0x000fea0003800000 */
[----:B------:R-:W-:Y:S02]  /*0290*/  FSETP.GEU.FTZ.AND P0, PT, R6, RZ, PT ;  /* 0x000000ff0600720b */ /* 0x000fe40003f1e000 */
[----:B------:R-:W-:-:S11]  /*02a0*/  MOV R0, R6 ;  /* 0x0000000600007202 */ /* 0x000fd60000000f00 */
[----:B------:R-:W-:Y:S01]  /*02b0*/  @!P0 MOV R6, 0x7fffffff ;  /* 0x7fffffff00068802 */ /* 0x000fe20000000f00 */
[----:B------:R-:W-:Y:S06]  /*02c0*/  @!P0 BRA `(.L_x_3) ;  /* 0x0000000000348947 */ /* 0x000fec0003800000 */
[----:B------:R-:W-:-:S13]  /*02d0*/  FSETP.GTU.FTZ.AND P0, PT, |R0|, +INF , PT ;  /* 0x7f8000000000780b */ /* 0x000fda0003f1c200 */
[----:B------:R-:W-:Y:S01]  /*02e0*/  @P0 FADD.FTZ R6, R0, 1 ;  /* 0x3f80000000060421 */ /* 0x000fe20000010000 */
[----:B------:R-:W-:Y:S06]  /*02f0*/  @P0 BRA `(.L_x_3) ;  /* 0x0000000000280947 */ /* 0x000fec0003800000 */
[----:B------:R-:W-:-:S13]  /*0300*/  FSETP.NEU.FTZ.AND P0, PT, |R0|, +INF , PT ;  /* 0x7f8000000000780b */ /* 0x000fda0003f1d200 */
[----:B------:R-:W-:-:S04]  /*0310*/  @P0 FFMA R7, R0, 1.84467440737095516160e+19, RZ ;  /* 0x5f80000000070823 */ /* 0x000fc800000000ff */
[----:B------:R-:W0:Y:S02]  /*0320*/  @P0 MUFU.RSQ R6, R7 ;  /* 0x0000000700060308 */ /* 0x000e240000001400 */
[----:B0-----:R-:W-:Y:S01]  /*0330*/  @P0 FMUL.FTZ R8, R7, R6 ;  /* 0x0000000607080220 */ /* 0x001fe20000410000 */
[----:B------:R-:W-:Y:S01]  /*0340*/  @P0 FMUL.FTZ R10, R6, 0.5 ;  /* 0x3f000000060a0820 */ /* 0x000fe20000410000 */
[----:B------:R-:W-:Y:S02]  /*0350*/  @!P0 MOV R6, R0 ;  /* 0x0000000000068202 */ /* 0x000fe40000000f00 */
[----:B------:R-:W-:-:S04]  /*0360*/  @P0 FADD.FTZ R9, -R8, -RZ ;  /* 0x800000ff08090221 */ /* 0x000fc80000010100 */
[----:B------:R-:W-:-:S04]  /*0370*/  @P0 FFMA R9, R8, R9, R7 ;  /* 0x0000000908090223 */ /* 0x000fc80000000007 */
[----:B------:R-:W-:-:S04]  /*0380*/  @P0 FFMA R9, R9, R10, R8 ;  /* 0x0000000a09090223 */ /* 0x000fc80000000008 */
[----:B------:R-:W-:-:S07]  /*0390*/  @P0 FMUL.FTZ R6, R9, 2.3283064365386962891e-10 ;  /* 0x2f80000009060820 */ /* 0x000fce0000410000 */
.L_x_3:
[----:B------:R-:W-:Y:S01]  /*03a0*/  HFMA2 R7, -RZ, RZ, 0, 0 ;  /* 0x00000000ff077431 */ /* 0x000fe200000001ff */
[----:B------:R-:W-:Y:S02]  /*03b0*/  MOV R0, R6 ;  /* 0x0000000600007202 */ /* 0x000fe40000000f00 */
[----:B------:R-:W-:-:S04]  /*03c0*/  MOV R6, R11 ;  /* 0x0000000b00067202 */ /* 0x000fc80000000f00 */
[----:B------:R-:W-:Y:S05]  /*03d0*/  RET.REL.NODEC R6 `(_Z16CalculateKineticP8Particle) ;  /* 0xfffffffc06087950 */ /* 0x000fea0003c3ffff */
.L_x_4:
[----:B------:R-:W-:-:S00]  /*03e0*/  BRA `(.L_x_4) ;  /* 0xfffffffc00fc7947 */ /* 0x000fc0000383ffff */
[----:B------:R-:W-:-:S00]  /*03f0*/  NOP ;  /* 0x0000000000007918 */ /* 0x000fc00000000000 */
        /* <DEDUP_REMOVED lines=8> */
.L_x_113:


//--------------------- .text._Z18CalculatePotentialP8Particle --------------------------
	.section	.text._Z18CalculatePotentialP8Particle,"ax",@progbits
	.align	128
        .global         _Z18CalculatePotentialP8Particle
        .type           _Z18CalculatePotentialP8Particle,@function
        .size           _Z18CalculatePotentialP8Particle,(.L_x_115 - _Z18CalculatePotentialP8Particle)
        .other          _Z18CalculatePotentialP8Particle,@"STO_CUDA_ENTRY STV_DEFAULT"
_Z18CalculatePotentialP8Particle:
.text._Z18CalculatePotentialP8Particle:
        /* <DEDUP_REMOVED lines=10> */
[----:B-1----:R0:W5:Y:S04]  /*00a0*/  LDG.E R6, desc[UR4][R14.64+0x24] ;  /* 0x000024040e067981 */ /* 0x002168000c1e1900 */
[----:B------:R0:W5:Y:S04]  /*00b0*/  LDG.E R5, desc[UR4][R14.64] ;  /* 0x000000040e057981 */ /* 0x000168000c1e1900 */
[----:B------:R0:W5:Y:S04]  /*00c0*/  LDG.E R4, desc[UR4][R14.64+0x4] ;  /* 0x000004040e047981 */ /* 0x000168000c1e1900 */
[----:B------:R0:W5:Y:S01]  /*00d0*/  LDG.E R3, desc[UR4][R14.64+0x8] ;  /* 0x000008040e037981 */ /* 0x000162000c1e1900 */
[----:B------:R-:W-:Y:S01]  /*00e0*/  ISETP.NE.AND P0, PT, R7, RZ, PT ;  /* 0x000000ff0700720c */ /* 0x000fe20003f05270 */
[----:B------:R-:W-:Y:S04]  /*00f0*/  BSSY.RECONVERGENT B1, `(.L_x_5) ;  /* 0x0000209000017945 */ /* 0x000fe80003800200 */
[----:B------:R-:W-:Y:S01]  /*0100*/  BSSY.RELIABLE B0, `(.L_x_6) ;  /* 0x00001cd000007945 */ /* 0x000fe20003800100 */
[----:B------:R0:W-:Y:S01]  /*0110*/  STG.E desc[UR4][R14.64+0x2c], RZ ;  /* 0x00002cff0e007986 */ /* 0x0001e2000c101904 */
[----:B------:R-:W-:-:S06]  /*0120*/  HFMA2 R2, -RZ, RZ, 0, 0 ;  /* 0x00000000ff027431 */ /* 0x000fcc00000001ff */
[----:B------:R-:W-:Y:S05]  /*0130*/  @!P0 BRA `(.L_x_7) ;  /* 0x0000000000e48947 */ /* 0x000fea0003800000 */
[----:B------:R-:W1:Y:S02]  /*0140*/  LDC.64 R8, c[0x0][0x380] ;  /* 0x0000e000ff087b82 */ /* 0x000e640000000a00 */
[----:B-1----:R-:W2:Y:S04]  /*0150*/  LDG.E R13, desc[UR4][R8.64+0x4] ;  /* 0x00000404080d7981 */ /* 0x002ea8000c1e1900 */
[----:B------:R-:W3:Y:S04]  /*0160*/  LDG.E R0, desc[UR4][R8.64] ;  /* 0x0000000408007981 */ /* 0x000ee8000c1e1900 */
[----:B------:R-:W4:Y:S04]  /*0170*/  LDG.E R2, desc[UR4][R8.64+0x8] ;  /* 0x0000080408027981 */ /* 0x000f28000c1e1900 */
[----:B------:R-:W4:Y:S01]  /*0180*/  LDG.E R11, desc[UR4][R8.64+0x24] ;  /* 0x00002404080b7981 */ /* 0x000f22000c1e1900 */
[----:B------:R-:W-:Y:S01]  /*0190*/  BSSY.RECONVERGENT B2, `(.L_x_8) ;  /* 0x0000016000027945 */ /* 0x000fe20003800200 */
[----:B--2--5:R-:W-:Y:S01]  /*01a0*/  FADD R13, -R4, R13 ;  /* 0x0000000d040d7221 */ /* 0x024fe20000000100 */
[----:B---3--:R-:W-:-:S03]  /*01b0*/  FADD R0, -R5, R0 ;  /* 0x0000000005007221 */ /* 0x008fc60000000100 */
[----:B------:R-:W-:Y:S01]  /*01c0*/  FMUL R13, R13, R13 ;  /* 0x0000000d0d0d7220 */ /* 0x000fe20000400000 */
[----:B----4-:R-:W-:-:S03]  /*01d0*/  FADD R2, -R3, R2 ;  /* 0x0000000203027221 */ /* 0x010fc60000000100 */
[----:B------:R-:W-:Y:S01]  /*01e0*/  FFMA R13, R0, R0, R13 ;  /* 0x00000000000d7223 */ /* 0x000fe2000000000d */
[----:B------:R-:W-:-:S03]  /*01f0*/  FMUL R0, R6, 6.6743000015634379452e-11 ;  /* 0x2e92c4f806007820 */ /* 0x000fc60000400000 */
[----:B------:R-:W-:Y:S01]  /*0200*/  FFMA R13, R2, R2, R13 ;  /* 0x00000002020d7223 */ /* 0x000fe2000000000d */
[----:B------:R-:W-:-:S03]  /*0210*/  FMUL R0, R0, R11 ;  /* 0x0000000b00007220 */ /* 0x000fc60000400000 */
[----:B------:R1:W2:Y:S01]  /*0220*/  MUFU.RSQ R2, R13 ;  /* 0x0000000d00027308 */ /* 0x0002a20000001400 */
[----:B------:R-:W-:-:S04]  /*0230*/  IADD3 R10, PT, PT, R13, -0xd000000, RZ ;  /* 0xf30000000d0a7810 */ /* 0x000fc80007ffe0ff */
[----:B------:R-:W-:-:S03]  /*0240*/  ISETP.GT.U32.AND P0, PT, R10, 0x727fffff, PT ;  /* 0x727fffff0a00780c */ /* 0x000fc60003f04070 */
[----:B------:R1:W3:Y:S10]  /*0250*/  F2F.F64.F32 R16, R0 ;  /* 0x0000000000107310 */ /* 0x0002f40000201800 */
[----:B-12---:R-:W-:Y:S05]  /*0260*/  @!P0 BRA `(.L_x_9) ;  /* 0x0000000000108947 */ /* 0x006fea0003800000 */
[----:B------:R-:W-:Y:S02]  /*0270*/  MOV R0, R13 ;  /* 0x0000000d00007202 */ /* 0x000fe40000000f00 */
[----:B------:R-:W-:-:S07]  /*0280*/  MOV R8, 0x2a0 ;  /* 0x000002a000087802 */ /* 0x000fce0000000f00 */
[----:B0--3--:R-:W-:Y:S05]  /*0290*/  CALL.REL.NOINC `($__internal_2_$__cuda_sm20_sqrt_rn_f32_slowpath) ;  /* 0x0000002800107944 */ /* 0x009fea0003c00000 */
[----:B------:R-:W-:Y:S05]  /*02a0*/  BRA `(.L_x_10) ;  /* 0x0000000000107947 */ /* 0x000fea0003800000 */
.L_x_9:
[----:B------:R-:W-:Y:S01]  /*02b0*/  FMUL.FTZ R0, R13, R2 ;  /* 0x000000020d007220 */ /* 0x000fe20000410000 */
[----:B------:R-:W-:-:S03]  /*02c0*/  FMUL.FTZ R2, R2, 0.5 ;  /* 0x3f00000002027820 */ /* 0x000fc60000410000 */
[----:B------:R-:W-:-:S04]  /*02d0*/  FFMA R11, -R0, R0, R13 ;  /* 0x00000000000b7223 */ /* 0x000fc8000000010d */
[----:B------:R-:W-:-:S07]  /*02e0*/  FFMA R11, R11, R2, R0 ;  /* 0x000000020b0b7223 */ /* 0x000fce0000000000 */
.L_x_10:
[----:B------:R-:W-:Y:S05]  /*02f0*/  BSYNC.RECONVERGENT B2 ;  /* 0x0000000000027941 */ /* 0x000fea0003800200 */
.L_x_8:
[----:B------:R-:W1:Y:S01]  /*0300*/  F2F.F64.F32 R10, R11 ;  /* 0x0000000b000a7310 */ /* 0x000e620000201800 */
[----:B------:R-:W-:Y:S01]  /*0310*/  UMOV UR6, 0x9999999a ;  /* 0x9999999a00067882 */ /* 0x000fe20000000000 */
[----:B------:R-:W-:Y:S01]  /*0320*/  UMOV UR7, 0x3fb99999 ;  /* 0x3fb9999900077882 */ /* 0x000fe20000000000 */
[----:B------:R-:W-:Y:S01]  /*0330*/  IMAD.MOV.U32 R8, RZ, RZ, 0x1 ;  /* 0x00000001ff087424 */ /* 0x000fe200078e00ff */
[----:B---3--:R-:W-:Y:S01]  /*0340*/  FSETP.GEU.AND P1, PT, |R17|, 6.5827683646048100446e-37, PT ;  /* 0x036000001100780b */ /* 0x008fe20003f2e200 */
[----:B------:R-:W-:Y:S01]  /*0350*/  BSSY.RECONVERGENT B3, `(.L_x_11) ;  /* 0x0000013000037945 */ /* 0x000fe20003800200 */
[----:B-1----:R-:W-:-:S06]  /*0360*/  DADD R10, R10, UR6 ;  /* 0x000000060a0a7e29 */ /* 0x002fcc0008000000 */
[----:B------:R-:W1:Y:S02]  /*0370*/  MUFU.RCP64H R9, R11 ;  /* 0x0000000b00097308 */ /* 0x000e640000001800 */
[----:B-1----:R-:W-:-:S08]  /*0380*/  DFMA R12, -R10, R8, 1 ;  /* 0x3ff000000a0c742b */ /* 0x002fd00000000108 */
[----:B------:R-:W-:-:S08]  /*0390*/  DFMA R12, R12, R12, R12 ;  /* 0x0000000c0c0c722b */ /* 0x000fd0000000000c */
[----:B------:R-:W-:-:S08]  /*03a0*/  DFMA R12, R8, R12, R8 ;  /* 0x0000000c080c722b */ /* 0x000fd00000000008 */
[----:B------:R-:W-:-:S08]  /*03b0*/  DFMA R8, -R10, R12, 1 ;  /* 0x3ff000000a08742b */ /* 0x000fd0000000010c */
[----:B------:R-:W-:-:S08]  /*03c0*/  DFMA R8, R12, R8, R12 ;  /* 0x000000080c08722b */ /* 0x000fd0000000000c */
[----:B------:R-:W-:-:S08]  /*03d0*/  DMUL R12, R16, R8 ;  /* 0x00000008100c7228 */ /* 0x000fd00000000000 */
[----:B------:R-:W-:-:S08]  /*03e0*/  DFMA R18, -R10, R12, R16 ;  /* 0x0000000c0a12722b */ /* 0x000fd00000000110 */
[----:B------:R-:W-:-:S10]  /*03f0*/  DFMA R8, R8, R18, R12 ;  /* 0x000000120808722b */ /* 0x000fd4000000000c */
[----:B------:R-:W-:-:S05]  /*0400*/  FFMA R0, RZ, R11, R9 ;  /* 0x0000000bff007223 */ /* 0x000fca0000000009 */
[----:B------:R-:W-:-:S13]  /*0410*/  FSETP.GT.AND P0, PT, |R0|, 1.469367938527859385e-39, PT ;  /* 0x001000000000780b */ /* 0x000fda0003f04200 */
[----:B------:R-:W-:Y:S05]  /*0420*/  @P0 BRA P1, `(.L_x_12) ;  /* 0x0000000000140947 */ /* 0x000fea0000800000 */
[----:B------:R-:W-:Y:S02]  /*0430*/  MOV R8, R10 ;  /* 0x0000000a00087202 */ /* 0x000fe40000000f00 */
[----:B------:R-:W-:-:S07]  /*0440*/  MOV R0, 0x460 ;  /* 0x0000046000007802 */ /* 0x000fce0000000f00 */
[----:B0-----:R-:W-:Y:S05]  /*0450*/  CALL.REL.NOINC `($__internal_1_$__cuda_sm20_div_rn_f64_full) ;  /* 0x0000002000347944 */ /* 0x001fea0003c00000 */
[----:B------:R-:W-:Y:S02]  /*0460*/  MOV R8, R18 ;  /* 0x0000001200087202 */ /* 0x000fe40000000f00 */
[----:B------:R-:W-:-:S07]  /*0470*/  MOV R9, R19 ;  /* 0x0000001300097202 */ /* 0x000fce0000000f00 */
.L_x_12:
[----:B------:R-:W-:Y:S05]  /*0480*/  BSYNC.RECONVERGENT B3 ;  /* 0x0000000000037941 */ /* 0x000fea0003800200 */
.L_x_11:
[----:B------:R-:W1:Y:S01]  /*0490*/  F2F.F32.F64 R2, R8 ;  /* 0x0000000800027310 */ /* 0x000e620000301000 */
[----:B------:R-:W-:Y:S01]  /*04a0*/  ISETP.NE.AND P0, PT, R7, 0x1, PT ;  /* 0x000000010700780c */ /* 0x000fe20003f05270 */
[----:B-1----:R-:W-:-:S12]  /*04b0*/  FADD R2, RZ, R2 ;  /* 0x00000002ff027221 */ /* 0x002fd80000000000 */
[----:B------:R-:W-:Y:S05]  /*04c0*/  @!P0 BRA `(.L_x_13) ;  /* 0x0000000000e48947 */ /* 0x000fea0003800000 */
.L_x_7:
[----:B------:R-:W1:Y:S02]  /*04d0*/  LDC.64 R8, c[0x0][0x380] ;  /* 0x0000e000ff087b82 */ /* 0x000e640000000a00 */
[----:B-1----:R-:W2:Y:S04]  /*04e0*/  LDG.E R11, desc[UR4][R8.64+0x38] ;  /* 0x00003804080b7981 */ /* 0x002ea8000c1e1900 */
[----:B------:R-:W3:Y:S04]  /*04f0*/  LDG.E R10, desc[UR4][R8.64+0x34] ;  /* 0x00003404080a7981 */ /* 0x000ee8000c1e1900 */
[----:B------:R-:W4:Y:S04]  /*0500*/  LDG.E R12, desc[UR4][R8.64+0x3c] ;  /* 0x00003c04080c7981 */ /* 0x000f28000c1e1900 */
[----:B------:R-:W4:Y:S01]  /*0510*/  LDG.E R0, desc[UR4][R8.64+0x58] ;  /* 0x0000580408007981 */ /* 0x000f22000c1e1900 */
[----:B-----5:R-:W-:Y:S01]  /*0520*/  FMUL R13, R6, 6.6743000015634379452e-11 ;  /* 0x2e92c4f8060d7820 */ /* 0x020fe20000400000 */
[----:B------:R-:W-:Y:S01]  /*0530*/  BSSY.RECONVERGENT B2, `(.L_x_14) ;  /* 0x0000015000027945 */ /* 0x000fe20003800200 */
[----:B--2---:R-:W-:Y:S01]  /*0540*/  FADD R11, -R4, R11 ;  /* 0x0000000b040b7221 */ /* 0x004fe20000000100 */
[----:B---3--:R-:W-:-:S03]  /*0550*/  FADD R10, -R5, R10 ;  /* 0x0000000a050a7221 */ /* 0x008fc60000000100 */
[----:B------:R-:W-:Y:S01]  /*0560*/  FMUL R11, R11, R11 ;  /* 0x0000000b0b0b7220 */ /* 0x000fe20000400000 */
[----:B----4-:R-:W-:-:S03]  /*0570*/  FADD R12, -R3, R12 ;  /* 0x0000000c030c7221 */ /* 0x010fc60000000100 */
[----:B------:R-:W-:Y:S01]  /*0580*/  FFMA R11, R10, R10, R11 ;  /* 0x0000000a0a0b7223 */ /* 0x000fe2000000000b */
[----:B------:R-:W-:-:S03]  /*0590*/  FMUL R0, R13, R0 ;  /* 0x000000000d007220 */ /* 0x000fc60000400000 */
[----:B------:R-:W-:Y:S01]  /*05a0*/  FFMA R11, R12, R12, R11 ;  /* 0x0000000c0c0b7223 */ /* 0x000fe2000000000b */
[----:B------:R1:W2:Y:S03]  /*05b0*/  F2F.F64.F32 R16, R0 ;  /* 0x0000000000107310 */ /* 0x0002a60000201800 */
[----:B------:R-:W-:-:S05]  /*05c0*/  VIADD R12, R11, 0xf3000000 ;  /* 0xf30000000b0c7836 */ /* 0x000fca0000000000 */
[----:B------:R-:W-:Y:S01]  /*05d0*/  ISETP.GT.U32.AND P0, PT, R12, 0x727fffff, PT ;  /* 0x727fffff0c00780c */ /* 0x000fe20003f04070 */
[----:B------:R1:W3:-:S12]  /*05e0*/  MUFU.RSQ R10, R11 ;  /* 0x0000000b000a7308 */ /* 0x0002d80000001400 */
[----:B-12---:R-:W-:Y:S05]  /*05f0*/  @!P0 BRA `(.L_x_15) ;  /* 0x0000000000108947 */ /* 0x006fea0003800000 */
[----:B------:R-:W-:Y:S02]  /*0600*/  MOV R0, R11 ;  /* 0x0000000b00007202 */ /* 0x000fe40000000f00 */
[----:B------:R-:W-:-:S07]  /*0610*/  MOV R8, 0x630 ;  /* 0x0000063000087802 */ /* 0x000fce0000000f00 */
[----:B0--3--:R-:W-:Y:S05]  /*0620*/  CALL.REL.NOINC `($__internal_2_$__cuda_sm20_sqrt_rn_f32_slowpath) ;  /* 0x00000024002c7944 */ /* 0x009fea0003c00000 */
[----:B------:R-:W-:Y:S05]  /*0630*/  BRA `(.L_x_16) ;  /* 0x0000000000107947 */ /* 0x000fea0003800000 */
.L_x_15:
[----:B---3--:R-:W-:Y:S01]  /*0640*/  FMUL.FTZ R0, R11, R10 ;  /* 0x0000000a0b007220 */ /* 0x008fe20000410000 */
[----:B------:R-:W-:-:S03]  /*0650*/  FMUL.FTZ R10, R10, 0.5 ;  /* 0x3f0000000a0a7820 */ /* 0x000fc60000410000 */
[----:B------:R-:W-:-:S04]  /*0660*/  FFMA R11, -R0, R0, R11 ;  /* 0x00000000000b7223 */ /* 0x000fc8000000010b */
[----:B------:R-:W-:-:S07]  /*0670*/  FFMA R11, R11, R10, R0 ;  /* 0x0000000a0b0b7223 */ /* 0x000fce0000000000 */
.L_x_16:
[----:B------:R-:W-:Y:S05]  /*0680*/  BSYNC.RECONVERGENT B2 ;  /* 0x0000000000027941 */ /* 0x000fea0003800200 */
.L_x_14:
[----:B------:R-:W1:Y:S01]  /*0690*/  F2F.F64.F32 R10, R11 ;  /* 0x0000000b000a7310 */ /* 0x000e620000201800 */
[----:B------:R-:W-:Y:S01]  /*06a0*/  UMOV UR6, 0x9999999a ;  /* 0x9999999a00067882 */ /* 0x000fe20000000000 */
[----:B------:R-:W-:Y:S01]  /*06b0*/  UMOV UR7, 0x3fb99999 ;  /* 0x3fb9999900077882 */ /* 0x000fe20000000000 */
[----:B------:R-:W-:Y:S01]  /*06c0*/  MOV R8, 0x1 ;  /* 0x0000000100087802 */ /* 0x000fe20000000f00 */
[----:B------:R-:W-:Y:S01]  /*06d0*/  BSSY.RECONVERGENT B3, `(.L_x_17) ;  /* 0x0000014000037945 */ /* 0x000fe20003800200 */
[----:B------:R-:W-:Y:S01]  /*06e0*/  FSETP.GEU.AND P1, PT, |R17|, 6.5827683646048100446e-37, PT ;  /* 0x036000001100780b */ /* 0x000fe20003f2e200 */
        /* <DEDUP_REMOVED lines=16> */
[----:B------:R-:W-:Y:S01]  /*07f0*/  IMAD.MOV.U32 R8, RZ, RZ, R18 ;  /* 0x000000ffff087224 */ /* 0x000fe200078e0012 */
[----:B------:R-:W-:-:S07]  /*0800*/  MOV R9, R19 ;  /* 0x0000001300097202 */ /* 0x000fce0000000f00 */
.L_x_18:
[----:B------:R-:W-:Y:S05]  /*0810*/  BSYNC.RECONVERGENT B3 ;  /* 0x0000000000037941 */ /* 0x000fea0003800200 */
.L_x_17:
[----:B------:R-:W1:Y:S01]  /*0820*/  F2F.F32.F64 R9, R8 ;  /* 0x0000000800097310 */ /* 0x000e620000301000 */
[----:B------:R-:W-:Y:S01]  /*0830*/  ISETP.NE.AND P0, PT, R7, 0x2, PT ;  /* 0x000000020700780c */ /* 0x000fe20003f05270 */
[----:B-1----:R-:W-:-:S12]  /*0840*/  FADD R2, R9, R2 ;  /* 0x0000000209027221 */ /* 0x002fd80000000000 */
[----:B------:R-:W-:Y:S05]  /*0850*/  @!P0 BRA `(.L_x_19) ;  /* 0x0000000000e48947 */ /* 0x000fea0003800000 */
.L_x_13:
[----:B------:R-:W1:Y:S02]  /*0860*/  LDC.64 R8, c[0x0][0x380] ;  /* 0x0000e000ff087b82 */ /* 0x000e640000000a00 */
[----:B-1----:R-:W2:Y:S04]  /*0870*/  LDG.E R11, desc[UR4][R8.64+0x6c] ;  /* 0x00006c04080b7981 */ /* 0x002ea8000c1e1900 */
[----:B------:R-:W3:Y:S04]  /*0880*/  LDG.E R10, desc[UR4][R8.64+0x68] ;  /* 0x00006804080a7981 */ /* 0x000ee8000c1e1900 */
[----:B------:R-:W4:Y:S04]  /*0890*/  LDG.E R12, desc[UR4][R8.64+0x70] ;  /* 0x00007004080c7981 */ /* 0x000f28000c1e1900 */
[----:B------:R-:W5:Y:S01]  /*08a0*/  LDG.E R0, desc[UR4][R8.64+0x8c] ;  /* 0x00008c0408007981 */ /* 0x000f62000c1e1900 */
[----:B------:R-:W-:Y:S01]  /*08b0*/  FMUL R13, R6, 6.6743000015634379452e-11 ;  /* 0x2e92c4f8060d7820 */ /* 0x000fe20000400000 */
[----:B------:R-:W-:Y:S01]  /*08c0*/  BSSY.RECONVERGENT B2, `(.L_x_20) ;  /* 0x0000015000027945 */ /* 0x000fe20003800200 */
[----:B--2---:R-:W-:Y:S01]  /*08d0*/  FADD R11, -R4, R11 ;  /* 0x0000000b040b7221 */ /* 0x004fe20000000100 */
[----:B---3--:R-:W-:-:S03]  /*08e0*/  FADD R10, -R5, R10 ;  /* 0x0000000a050a7221 */ /* 0x008fc60000000100 */
[----:B------:R-:W-:Y:S01]  /*08f0*/  FMUL R11, R11, R11 ;  /* 0x0000000b0b0b7220 */ /* 0x000fe20000400000 */
[----:B----4-:R-:W-:-:S03]  /*0900*/  FADD R12, -R3, R12 ;  /* 0x0000000c030c7221 */ /* 0x010fc60000000100 */
[----:B------:R-:W-:Y:S01]  /*0910*/  FFMA R11, R10, R10, R11 ;  /* 0x0000000a0a0b7223 */ /* 0x000fe2000000000b */
[----:B-----5:R-:W-:-:S03]  /*0920*/  FMUL R0, R13, R0 ;  /* 0x000000000d007220 */ /* 0x020fc60000400000 */
[----:B------:R-:W-:Y:S01]  /*0930*/  FFMA R11, R12, R12, R11 ;  /* 0x0000000c0c0b7223 */ /* 0x000fe2000000000b */
[----:B------:R1:W2:Y:S04]  /*0940*/  F2F.F64.F32 R16, R0 ;  /* 0x0000000000107310 */ /* 0x0002a80000201800 */
[----:B------:R-:W-:-:S04]  /*0950*/  IADD3 R12, PT, PT, R11, -0xd000000, RZ ;  /* 0xf30000000b0c7810 */ /* 0x000fc80007ffe0ff */
[----:B------:R-:W-:Y:S01]  /*0960*/  ISETP.GT.U32.AND P0, PT, R12, 0x727fffff, PT ;  /* 0x727fffff0c00780c */ /* 0x000fe20003f04070 */
[----:B------:R1:W3:-:S12]  /*0970*/  MUFU.RSQ R10, R11 ;  /* 0x0000000b000a7308 */ /* 0x0002d80000001400 */
[----:B-12---:R-:W-:Y:S05]  /*0980*/  @!P0 BRA `(.L_x_21) ;  /* 0x0000000000108947 */ /* 0x006fea0003800000 */
[----:B------:R-:W-:Y:S02]  /*0990*/  MOV R0, R11 ;  /* 0x0000000b00007202 */ /* 0x000fe40000000f00 */
[----:B------:R-:W-:-:S07]  /*09a0*/  MOV R8, 0x9c0 ;  /* 0x000009c000087802 */ /* 0x000fce0000000f00 */
[----:B0--3--:R-:W-:Y:S05]  /*09b0*/  CALL.REL.NOINC `($__internal_2_$__cuda_sm20_sqrt_rn_f32_slowpath) ;  /* 0x0000002000487944 */ /* 0x009fea0003c00000 */
[----:B------:R-:W-:Y:S05]  /*09c0*/  BRA `(.L_x_22) ;  /* 0x0000000000107947 */ /* 0x000fea0003800000 */
.L_x_21:
[----:B---3--:R-:W-:Y:S01]  /*09d0*/  FMUL.FTZ R0, R11, R10 ;  /* 0x0000000a0b007220 */ /* 0x008fe20000410000 */
[----:B------:R-:W-:-:S03]  /*09e0*/  FMUL.FTZ R10, R10, 0.5 ;  /* 0x3f0000000a0a7820 */ /* 0x000fc60000410000 */
[----:B------:R-:W-:-:S04]  /*09f0*/  FFMA R11, -R0, R0, R11 ;  /* 0x00000000000b7223 */ /* 0x000fc8000000010b */
[----:B------:R-:W-:-:S07]  /*0a00*/  FFMA R11, R11, R10, R0 ;  /* 0x0000000a0b0b7223 */ /* 0x000fce0000000000 */
.L_x_22:
[----:B------:R-:W-:Y:S05]  /*0a10*/  BSYNC.RECONVERGENT B2 ;  /* 0x0000000000027941 */ /* 0x000fea0003800200 */
.L_x_20:
[----:B------:R-:W1:Y:S01]  /*0a20*/  F2F.F64.F32 R10, R11 ;  /* 0x0000000b000a7310 */ /* 0x000e620000201800 */
[----:B------:R-:W-:Y:S01]  /*0a30*/  UMOV UR6, 0x9999999a ;  /* 0x9999999a00067882 */ /* 0x000fe20000000000 */
[----:B------:R-:W-:Y:S01]  /*0a40*/  UMOV UR7, 0x3fb99999 ;  /* 0x3fb9999900077882 */ /* 0x000fe20000000000 */
[----:B------:R-:W-:Y:S01]  /*0a50*/  IMAD.MOV.U32 R8, RZ, RZ, 0x1 ;  /* 0x00000001ff087424 */ /* 0x000fe200078e00ff */
[----:B------:R-:W-:Y:S01]  /*0a60*/  FSETP.GEU.AND P1, PT, |R17|, 6.5827683646048100446e-37, PT ;  /* 0x036000001100780b */ /* 0x000fe20003f2e200 */
        /* <DEDUP_REMOVED lines=19> */
.L_x_24:
[----:B------:R-:W-:Y:S05]  /*0ba0*/  BSYNC.RECONVERGENT B3 ;  /* 0x0000000000037941 */ /* 0x000fea0003800200 */
.L_x_23:
[----:B------:R-:W1:Y:S01]  /*0bb0*/  F2F.F32.F64 R9, R8 ;  /* 0x0000000800097310 */ /* 0x000e620000301000 */
[----:B------:R-:W-:Y:S01]  /*0bc0*/  ISETP.NE.AND P0, PT, R7, 0x3, PT ;  /* 0x000000030700780c */ /* 0x000fe20003f05270 */
[----:B-1----:R-:W-:-:S12]  /*0bd0*/  FADD R2, R9, R2 ;  /* 0x0000000209027221 */ /* 0x002fd80000000000 */
[----:B------:R-:W-:Y:S05]  /*0be0*/  @!P0 BRA `(.L_x_25) ;  /* 0x0000000000e48947 */ /* 0x000fea0003800000 */
.L_x_19:
        /* <DEDUP_REMOVED lines=23> */
.L_x_27:
[----:B---3--:R-:W-:Y:S01]  /*0d60*/  FMUL.FTZ R0, R11, R10 ;  /* 0x0000000a0b007220 */ /* 0x008fe20000410000 */
[----:B------:R-:W-:-:S03]  /*0d70*/  FMUL.FTZ R10, R10, 0.5 ;  /* 0x3f0000000a0a7820 */ /* 0x000fc60000410000 */
[----:B------:R-:W-:-:S04]  /*0d80*/  FFMA R11, -R0, R0, R11 ;  /* 0x00000000000b7223 */ /* 0x000fc8000000010b */
[----:B------:R-:W-:-:S07]  /*0d90*/  FFMA R11, R11, R10, R0 ;  /* 0x0000000a0b0b7223 */ /* 0x000fce0000000000 */
.L_x_28:
[----:B------:R-:W-:Y:S05]  /*0da0*/  BSYNC.RECONVERGENT B2 ;  /* 0x0000000000027941 */ /* 0x000fea0003800200 */
.L_x_26:
        /* <DEDUP_REMOVED lines=24> */
.L_x_30:
[----:B------:R-:W-:Y:S05]  /*0f30*/  BSYNC.RECONVERGENT B3 ;  /* 0x0000000000037941 */ /* 0x000fea0003800200 */
.L_x_29:
[----:B------:R-:W1:Y:S01]  /*0f40*/  F2F.F32.F64 R9, R8 ;  /* 0x0000000800097310 */ /* 0x000e620000301000 */
[----:B------:R-:W-:Y:S01]  /*0f50*/  ISETP.NE.AND P0, PT, R7, 0x4, PT ;  /* 0x000000040700780c */ /* 0x000fe20003f05270 */
[----:B-1----:R-:W-:-:S12]  /*0f60*/  FADD R2, R9, R2 ;  /* 0x0000000209027221 */ /* 0x002fd80000000000 */
[----:B------:R-:W-:Y:S05]  /*0f70*/  @!P0 BRA `(.L_x_31) ;  /* 0x0000000000e48947 */ /* 0x000fea0003800000 */
.L_x_25:
        /* <DEDUP_REMOVED lines=23> */
.L_x_33:
[----:B---3--:R-:W-:Y:S01]  /*10f0*/  FMUL.FTZ R0, R11, R10 ;  /* 0x0000000a0b007220 */ /* 0x008fe20000410000 */
[----:B------:R-:W-:-:S03]  /*1100*/  FMUL.FTZ R10, R10, 0.5 ;  /* 0x3f0000000a0a7820 */ /* 0x000fc60000410000 */
[----:B------:R-:W-:-:S04]  /*1110*/  FFMA R11, -R0, R0, R11 ;  /* 0x00000000000b7223 */ /* 0x000fc8000000010b */
[----:B------:R-:W-:-:S07]  /*1120*/  FFMA R11, R11, R10, R0 ;  /* 0x0000000a0b0b7223 */ /* 0x000fce0000000000 */
.L_x_34:
[----:B------:R-:W-:Y:S05]  /*1130*/  BSYNC.RECONVERGENT B2 ;  /* 0x0000000000027941 */ /* 0x000fea0003800200 */
.L_x_32:
        /* <DEDUP_REMOVED lines=24> */
.L_x_36:
[----:B------:R-:W-:Y:S05]  /*12c0*/  BSYNC.RECONVERGENT B3 ;  /* 0x0000000000037941 */ /* 0x000fea0003800200 */
.L_x_35:
[----:B------:R-:W1:Y:S01]  /*12d0*/  F2F.F32.F64 R9, R8 ;  /* 0x0000000800097310 */ /* 0x000e620000301000 */
[----:B------:R-:W-:Y:S01]  /*12e0*/  ISETP.NE.AND P0, PT, R7, 0x5, PT ;  /* 0x000000050700780c */ /* 0x000fe20003f05270 */
[----:B-1----:R-:W-:-:S12]  /*12f0*/  FADD R2, R9, R2 ;  /* 0x0000000209027221 */ /* 0x002fd80000000000 */
[----:B------:R-:W-:Y:S05]  /*1300*/  @!P0 BRA `(.L_x_37) ;  /* 0x0000000000e48947 */ /* 0x000fea0003800000 */
.L_x_31:
        /* <DEDUP_REMOVED lines=23> */
.L_x_39:
[----:B---3--:R-:W-:Y:S01]  /*1480*/  FMUL.FTZ R0, R11, R10 ;  /* 0x0000000a0b007220 */ /* 0x008fe20000410000 */
[----:B------:R-:W-:-:S03]  /*1490*/  FMUL.FTZ R10, R10, 0.5 ;  /* 0x3f0000000a0a7820 */ /* 0x000fc60000410000 */
[----:B------:R-:W-:-:S04]  /*14a0*/  FFMA R11, -R0, R0, R11 ;  /* 0x00000000000b7223 */ /* 0x000fc8000000010b */
[----:B------:R-:W-:-:S07]  /*14b0*/  FFMA R11, R11, R10, R0 ;  /* 0x0000000a0b0b7223 */ /* 0x000fce0000000000 */
.L_x_40:
[----:B------:R-:W-:Y:S05]  /*14c0*/  BSYNC.RECONVERGENT B2 ;  /* 0x0000000000027941 */ /* 0x000fea0003800200 */
.L_x_38:
        /* <DEDUP_REMOVED lines=24> */
.L_x_42:
[----:B------:R-:W-:Y:S05]  /*1650*/  BSYNC.RECONVERGENT B3 ;  /* 0x0000000000037941 */ /* 0x000fea0003800200 */
.L_x_41:
[----:B------:R-:W1:Y:S01]  /*1660*/  F2F.F32.F64 R9, R8 ;  /* 0x0000000800097310 */ /* 0x000e620000301000 */
[----:B------:R-:W-:Y:S01]  /*1670*/  ISETP.NE.AND P0, PT, R7, 0x6, PT ;  /* 0x000000060700780c */ /* 0x000fe20003f05270 */
[----:B-1----:R-:W-:-:S12]  /*1680*/  FADD R2, R9, R2 ;  /* 0x0000000209027221 */ /* 0x002fd80000000000 */
[----:B------:R-:W-:Y:S05]  /*1690*/  @!P0 BRA `(.L_x_43) ;  /* 0x0000000000e48947 */ /* 0x000fea0003800000 */
.L_x_37:
        /* <DEDUP_REMOVED lines=23> */
.L_x_45:
[----:B---3--:R-:W-:Y:S01]  /*1810*/  FMUL.FTZ R0, R11, R10 ;  /* 0x0000000a0b007220 */ /* 0x008fe20000410000 */
[----:B------:R-:W-:-:S03]  /*1820*/  FMUL.FTZ R10, R10, 0.5 ;  /* 0x3f0000000a0a7820 */ /* 0x000fc60000410000 */
[----:B------:R-:W-:-:S04]  /*1830*/  FFMA R11, -R0, R0, R11 ;  /* 0x00000000000b7223 */ /* 0x000fc8000000010b */
[----:B------:R-:W-:-:S07]  /*1840*/  FFMA R11, R11, R10, R0 ;  /* 0x0000000a0b0b7223 */ /* 0x000fce0000000000 */
.L_x_46:
[----:B------:R-:W-:Y:S05]  /*1850*/  BSYNC.RECONVERGENT B2 ;  /* 0x0000000000027941 */ /* 0x000fea0003800200 */
.L_x_44:
        /* <DEDUP_REMOVED lines=24> */
.L_x_48:
[----:B------:R-:W-:Y:S05]  /*19e0*/  BSYNC.RECONVERGENT B3 ;  /* 0x0000000000037941 */ /* 0x000fea0003800200 */
.L_x_47:
[----:B------:R-:W1:Y:S01]  /*19f0*/  F2F.F32.F64 R9, R8 ;  /* 0x0000000800097310 */ /* 0x000e620000301000 */
[----:B------:R-:W-:Y:S01]  /*1a00*/  ISETP.NE.AND P0, PT, R7, 0x7, PT ;  /* 0x000000070700780c */ /* 0x000fe20003f05270 */
[----:B-1----:R-:W-:-:S12]  /*1a10*/  FADD R2, R9, R2 ;  /* 0x0000000209027221 */ /* 0x002fd80000000000 */
[----:B------:R-:W-:Y:S05]  /*1a20*/  @!P0 BRA `(.L_x_49) ;  /* 0x0000000000e88947 */ /* 0x000fea0003800000 */
.L_x_43:
        /* <DEDUP_REMOVED lines=23> */
.L_x_51:
[----:B---3--:R-:W-:Y:S01]  /*1ba0*/  FMUL.FTZ R0, R11, R10 ;  /* 0x0000000a0b007220 */ /* 0x008fe20000410000 */
[----:B------:R-:W-:-:S03]  /*1bb0*/  FMUL.FTZ R10, R10, 0.5 ;  /* 0x3f0000000a0a7820 */ /* 0x000fc60000410000 */
[----:B------:R-:W-:-:S04]  /*1bc0*/  FFMA R11, -R0, R0, R11 ;  /* 0x00000000000b7223 */ /* 0x000fc8000000010b */
[----:B------:R-:W-:-:S07]  /*1bd0*/  FFMA R11, R11, R10, R0 ;  /* 0x0000000a0b0b7223 */ /* 0x000fce0000000000 */
.L_x_52:
[----:B------:R-:W-:Y:S05]  /*1be0*/  BSYNC.RECONVERGENT B2 ;  /* 0x0000000000027941 */ /* 0x000fea0003800200 */
.L_x_50:
        /* <DEDUP_REMOVED lines=24> */
.L_x_54:
[----:B------:R-:W-:Y:S05]  /*1d70*/  BSYNC.RECONVERGENT B3 ;  /* 0x0000000000037941 */ /* 0x000fea0003800200 */
.L_x_53:
[----:B------:R-:W-:Y:S01]  /*1d80*/  ISETP.NE.AND P0, PT, R7, 0x8, PT ;  /* 0x000000080700780c */ /* 0x000fe20003f05270 */
[----:B------:R-:W1:-:S12]  /*1d90*/  F2F.F32.F64 R9, R8 ;  /* 0x0000000800097310 */ /* 0x000e580000301000 */
[----:B------:R-:W-:Y:S05]  /*1da0*/  @!P0 BREAK.RELIABLE B0 ;  /* 0x0000000000008942 */ /* 0x000fea0003800100 */
[----:B-1----:R-:W-:Y:S01]  /*1db0*/  FADD R2, R9, R2 ;  /* 0x0000000209027221 */ /* 0x002fe20000000000 */
[----:B------:R-:W-:Y:S06]  /*1dc0*/  @!P0 BRA `(.L_x_55) ;  /* 0x0000000000ec8947 */ /* 0x000fec0003800000 */
.L_x_49:
[----:B------:R-:W-:Y:S05]  /*1dd0*/  BSYNC.RELIABLE B0 ;  /* 0x0000000000007941 */ /* 0x000fea0003800100 */
.L_x_6:
        /* <DEDUP_REMOVED lines=23> */
.L_x_57:
[----:B---3--:R-:W-:Y:S01]  /*1f50*/  FMUL.FTZ R0, R11, R10 ;  /* 0x0000000a0b007220 */ /* 0x008fe20000410000 */
[----:B------:R-:W-:-:S03]  /*1f60*/  FMUL.FTZ R10, R10, 0.5 ;  /* 0x3f0000000a0a7820 */ /* 0x000fc60000410000 */
[----:B------:R-:W-:-:S04]  /*1f70*/  FFMA R11, -R0, R0, R11 ;  /* 0x00000000000b7223 */ /* 0x000fc8000000010b */
[----:B------:R-:W-:-:S07]  /*1f80*/  FFMA R11, R11, R10, R0 ;  /* 0x0000000a0b0b7223 */ /* 0x000fce0000000000 */
.L_x_58:
[----:B------:R-:W-:Y:S05]  /*1f90*/  BSYNC.RECONVERGENT B2 ;  /* 0x0000000000027941 */ /* 0x000fea0003800200 */
.L_x_56:
        /* <DEDUP_REMOVED lines=24> */
.L_x_60:
[----:B------:R-:W-:Y:S05]  /*2120*/  BSYNC.RECONVERGENT B3 ;  /* 0x0000000000037941 */ /* 0x000fea0003800200 */
.L_x_59:
[----:B------:R-:W1:Y:S01]  /*2130*/  F2F.F32.F64 R9, R8 ;  /* 0x0000000800097310 */ /* 0x000e620000301000 */
[----:B------:R-:W-:Y:S01]  /*2140*/  ISETP.NE.AND P0, PT, R7, 0x9, PT ;  /* 0x000000090700780c */ /* 0x000fe20003f05270 */
[----:B-1----:R-:W-:-:S05]  /*2150*/  FADD R2, R9, R2 ;  /* 0x0000000209027221 */ /* 0x002fca0000000000 */
[----:B------:R1:W-:Y:S07]  /*2160*/  STG.E desc[UR4][R14.64+0x2c], R2 ;  /* 0x00002c020e007986 */ /* 0x0003ee000c101904 */
[----:B------:R-:W-:Y:S05]  /*2170*/  @!P0 EXIT ;  /* 0x000000000000894d */ /* 0x000fea0003800000 */
.L_x_55:
[----:B------:R-:W-:Y:S05]  /*2180*/  BSYNC.RECONVERGENT B1 ;  /* 0x0000000000017941 */ /* 0x000fea0003800200 */
.L_x_5:
[----:B------:R-:W-:Y:S05]  /*2190*/  WARPSYNC.ALL ;  /* 0x0000000000007948 */ /* 0x000fea0003800000 */
[----:B------:R-:W2:Y:S02]  /*21a0*/  LDC.64 R8, c[0x0][0x380] ;  /* 0x0000e000ff087b82 */ /* 0x000ea40000000a00 */
[----:B--2---:R-:W2:Y:S04]  /*21b0*/  LDG.E R7, desc[UR4][R8.64+0x1d8] ;  /* 0x0001d80408077981 */ /* 0x004ea8000c1e1900 */
[----:B------:R-:W3:Y:S04]  /*21c0*/  LDG.E R10, desc[UR4][R8.64+0x1d4] ;  /* 0x0001d404080a7981 */ /* 0x000ee8000c1e1900 */
[----:B------:R-:W4:Y:S04]  /*21d0*/  LDG.E R12, desc[UR4][R8.64+0x1dc] ;  /* 0x0001dc04080c7981 */ /* 0x000f28000c1e1900 */
[----:B------:R-:W5:Y:S01]  /*21e0*/  LDG.E R0, desc[UR4][R8.64+0x1f8] ;  /* 0x0001f80408007981 */ /* 0x000f62000c1e1900 */
[----:B------:R-:W-:Y:S01]  /*21f0*/  BSSY.RECONVERGENT B1, `(.L_x_61) ;  /* 0x0000016000017945 */ /* 0x000fe20003800200 */
[----:B--2---:R-:W-:Y:S01]  /*2200*/  FADD R7, -R4, R7 ;  /* 0x0000000704077221 */ /* 0x004fe20000000100 */
[----:B---3--:R-:W-:-:S03]  /*2210*/  FADD R10, -R5, R10 ;  /* 0x0000000a050a7221 */ /* 0x008fc60000000100 */
[----:B------:R-:W-:Y:S01]  /*2220*/  FMUL R7, R7, R7 ;  /* 0x0000000707077220 */ /* 0x000fe20000400000 */
[----:B----4-:R-:W-:-:S03]  /*2230*/  FADD R12, -R3, R12 ;  /* 0x0000000c030c7221 */ /* 0x010fc60000000100 */
[----:B------:R-:W-:Y:S01]  /*2240*/  FFMA R7, R10, R10, R7 ;  /* 0x0000000a0a077223 */ /* 0x000fe20000000007 */
[----:B------:R-:W-:-:S03]  /*2250*/  FMUL R3, R6, 6.6743000015634379452e-11 ;  /* 0x2e92c4f806037820 */ /* 0x000fc60000400000 */
[----:B------:R-:W-:Y:S01]  /*2260*/  FFMA R7, R12, R12, R7 ;  /* 0x0000000c0c077223 */ /* 0x000fe20000000007 */
[----:B-----5:R-:W-:-:S03]  /*2270*/  FMUL R0, R3, R0 ;  /* 0x0000000003007220 */ /* 0x020fc60000400000 */
[----:B------:R-:W-:Y:S01]  /*2280*/  VIADD R3, R7, 0xf3000000 ;  /* 0xf300000007037836 */ /* 0x000fe20000000000 */
[----:B------:R2:W3:Y:S04]  /*2290*/  MUFU.RSQ R4, R7 ;  /* 0x0000000700047308 */ /* 0x0004e80000001400 */
[----:B------:R-:W-:-:S04]  /*22a0*/  ISETP.GT.U32.AND P0, PT, R3, 0x727fffff, PT ;  /* 0x727fffff0300780c */ /* 0x000fc80003f04070 */
[----:B------:R2:W4:Y:S09]  /*22b0*/  F2F.F64.F32 R16, R0 ;  /* 0x0000000000107310 */ /* 0x0005320000201800 */
[----:B--23--:R-:W-:Y:S05]  /*22c0*/  @!P0 BRA `(.L_x_62) ;  /* 0x0000000000108947 */ /* 0x00cfea0003800000 */
[----:B------:R-:W-:Y:S02]  /*22d0*/  MOV R0, R7 ;  /* 0x0000000700007202 */ /* 0x000fe40000000f00 */
[----:B------:R-:W-:-:S07]  /*22e0*/  MOV R8, 0x2300 ;  /* 0x0000230000087802 */ /* 0x000fce0000000f00 */
[----:B01--4-:R-:W-:Y:S05]  /*22f0*/  CALL.REL.NOINC `($__internal_2_$__cuda_sm20_sqrt_rn_f32_slowpath) ;  /* 0x0000000400f87944 */ /* 0x013fea0003c00000 */
[----:B------:R-:W-:Y:S05]  /*2300*/  BRA `(.L_x_63) ;  /* 0x0000000000107947 */ /* 0x000fea0003800000 */
.L_x_62:
[----:B------:R-:W-:Y:S01]  /*2310*/  FMUL.FTZ R0, R7, R4 ;  /* 0x0000000407007220 */ /* 0x000fe20000410000 */
[----:B------:R-:W-:-:S03]  /*2320*/  FMUL.FTZ R4, R4, 0.5 ;  /* 0x3f00000004047820 */ /* 0x000fc60000410000 */
[----:B------:R-:W-:-:S04]  /*2330*/  FFMA R7, -R0, R0, R7 ;  /* 0x0000000000077223 */ /* 0x000fc80000000107 */
[----:B------:R-:W-:-:S07]  /*2340*/  FFMA R11, R7, R4, R0 ;  /* 0x00000004070b7223 */ /* 0x000fce0000000000 */
.L_x_63:
[----:B------:R-:W-:Y:S05]  /*2350*/  BSYNC.RECONVERGENT B1 ;  /* 0x0000000000017941 */ /* 0x000fea0003800200 */
.L_x_61:
[----:B------:R-:W2:Y:S01]  /*2360*/  F2F.F64.F32 R8, R11 ;  /* 0x0000000b00087310 */ /* 0x000ea20000201800 */
[----:B------:R-:W-:Y:S01]  /*2370*/  UMOV UR6, 0x9999999a ;  /* 0x9999999a00067882 */ /* 0x000fe20000000000 */
[----:B------:R-:W-:Y:S01]  /*2380*/  UMOV UR7, 0x3fb99999 ;  /* 0x3fb9999900077882 */ /* 0x000fe20000000000 */
[----:B------:R-:W-:Y:S01]  /*2390*/  MOV R4, 0x1 ;  /* 0x0000000100047802 */ /* 0x000fe20000000f00 */
[----:B------:R-:W-:Y:S01]  /*23a0*/  BSSY.RECONVERGENT B1, `(.L_x_64) ;  /* 0x0000014000017945 */ /* 0x000fe20003800200 */
[----:B----4-:R-:W-:Y:S01]  /*23b0*/  FSETP.GEU.AND P1, PT, |R17|, 6.5827683646048100446e-37, PT ;  /* 0x036000001100780b */ /* 0x010fe20003f2e200 */
[----:B--2---:R-:W-:-:S06]  /*23c0*/  DADD R8, R8, UR6 ;  /* 0x0000000608087e29 */ /* 0x004fcc0008000000 */
[----:B------:R-:W2:Y:S02]  /*23d0*/  MUFU.RCP64H R5, R9 ;  /* 0x0000000900057308 */ /* 0x000ea40000001800 */
[----:B--2---:R-:W-:-:S08]  /*23e0*/  DFMA R6, -R8, R4, 1 ;  /* 0x3ff000000806742b */ /* 0x004fd00000000104 */
        /* <DEDUP_REMOVED lines=12> */
[----:B01----:R-:W-:Y:S05]  /*24b0*/  CALL.REL.NOINC `($__internal_1_$__cuda_sm20_div_rn_f64_full) ;  /* 0x00000000001c7944 */ /* 0x003fea0003c00000 */
[----:B------:R-:W-:Y:S01]  /*24c0*/  IMAD.MOV.U32 R4, RZ, RZ, R18 ;  /* 0x000000ffff047224 */ /* 0x000fe200078e0012 */
[----:B------:R-:W-:-:S07]  /*24d0*/  MOV R5, R19 ;  /* 0x0000001300057202 */ /* 0x000fce0000000f00 */
.L_x_65:
[----:B------:R-:W-:Y:S05]  /*24e0*/  BSYNC.RECONVERGENT B1 ;  /* 0x0000000000017941 */ /* 0x000fea0003800200 */
.L_x_64:
[----:B------:R-:W2:Y:S02]  /*24f0*/  F2F.F32.F64 R5, R4 ;  /* 0x0000000400057310 */ /* 0x000ea40000301000 */
[----:B--2---:R-:W-:-:S05]  /*2500*/  FADD R3, R5, R2 ;  /* 0x0000000205037221 */ /* 0x004fca0000000000 */
[----:B------:R-:W-:Y:S01]  /*2510*/  STG.E desc[UR4][R14.64+0x2c], R3 ;  /* 0x00002c030e007986 */ /* 0x000fe2000c101904 */
[----:B------:R-:W-:Y:S05]  /*2520*/  EXIT ;  /* 0x000000000000794d */ /* 0x000fea0003800000 */
        .weak           $__internal_1_$__cuda_sm20_div_rn_f64_full
        .type           $__internal_1_$__cuda_sm20_div_rn_f64_full,@function
        .size           $__internal_1_$__cuda_sm20_div_rn_f64_full,($__internal_2_$__cuda_sm20_sqrt_rn_f32_slowpath - $__internal_1_$__cuda_sm20_div_rn_f64_full)
$__internal_1_$__cuda_sm20_div_rn_f64_full:
[C---:B------:R-:W-:Y:S01]  /*2530*/  FSETP.GEU.AND P0, PT, |R11|.reuse, 1.469367938527859385e-39, PT ;  /* 0x001000000b00780b */ /* 0x040fe20003f0e200 */
[----:B------:R-:W-:Y:S01]  /*2540*/  IMAD.MOV.U32 R25, RZ, RZ, 0x1ca00000 ;  /* 0x1ca00000ff197424 */ /* 0x000fe200078e00ff */
[----:B------:R-:W-:Y:S01]  /*2550*/  MOV R10, R8 ;  /* 0x00000008000a7202 */ /* 0x000fe20000000f00 */
[----:B------:R-:W-:Y:S01]  /*2560*/  BSSY.RECONVERGENT B2, `(.L_x_66) ;  /* 0x0000054000027945 */ /* 0x000fe20003800200 */
[----:B------:R-:W-:Y:S02]  /*2570*/  LOP3.LUT R9, R11, 0x800fffff, RZ, 0xc0, !PT ;  /* 0x800fffff0b097812 */ /* 0x000fe400078ec0ff */
[----:B------:R-:W-:Y:S02]  /*2580*/  MOV R20, 0x1 ;  /* 0x0000000100147802 */ /* 0x000fe40000000f00 */
[----:B------:R-:W-:Y:S02]  /*2590*/  LOP3.LUT R9, R9, 0x3ff00000, RZ, 0xfc, !PT ;  /* 0x3ff0000009097812 */ /* 0x000fe400078efcff */
[----:B------:R-:W-:-:S02]  /*25a0*/  FSETP.GEU.AND P2, PT, |R17|, 1.469367938527859385e-39, PT ;  /* 0x001000001100780b */ /* 0x000fc40003f4e200 */
[----:B------:R-:W-:Y:S01]  /*25b0*/  LOP3.LUT R24, R17, 0x7ff00000, RZ, 0xc0, !PT ;  /* 0x7ff0000011187812 */ /* 0x000fe200078ec0ff */
[----:B------:R-:W-:Y:S01]  /*25c0*/  @!P0 DMUL R8, R10, 8.98846567431157953865e+307 ;  /* 0x7fe000000a088828 */ /* 0x000fe20000000000 */
[----:B------:R-:W-:-:S04]  /*25d0*/  LOP3.LUT R27, R11, 0x7ff00000, RZ, 0xc0, !PT ;  /* 0x7ff000000b1b7812 */ /* 0x000fc800078ec0ff */
[C---:B------:R-:W-:Y:S01]  /*25e0*/  ISETP.GE.U32.AND P1, PT, R24.reuse, R27, PT ;  /* 0x0000001b1800720c */ /* 0x040fe20003f26070 */
[----:B------:R-:W0:Y:S04]  /*25f0*/  MUFU.RCP64H R21, R9 ;  /* 0x0000000900157308 */ /* 0x000e280000001800 */
[----:B------:R-:W-:Y:S02]  /*2600*/  @!P2 LOP3.LUT R19, R11, 0x7ff00000, RZ, 0xc0, !PT ;  /* 0x7ff000000b13a812 */ /* 0x000fe400078ec0ff */
[----:B------:R-:W-:Y:S02]  /*2610*/  @!P0 LOP3.LUT R27, R9, 0x7ff00000, RZ, 0xc0, !PT ;  /* 0x7ff00000091b8812 */ /* 0x000fe400078ec0ff */
[----:B------:R-:W-:-:S04]  /*2620*/  @!P2 ISETP.GE.U32.AND P3, PT, R24, R19, PT ;  /* 0x000000131800a20c */ /* 0x000fc80003f66070 */
[----:B------:R-:W-:-:S04]  /*2630*/  @!P2 SEL R19, R25, 0x63400000, !P3 ;  /* 0x634000001913a807 */ /* 0x000fc80005800000 */
[----:B------:R-:W-:Y:S01]  /*2640*/  @!P2 LOP3.LUT R22, R19, 0x80000000, R17, 0xf8, !PT ;  /* 0x800000001316a812 */ /* 0x000fe200078ef811 */
[----:B0-----:R-:W-:-:S03]  /*2650*/  DFMA R12, R20, -R8, 1 ;  /* 0x3ff00000140c742b */ /* 0x001fc60000000808 */
[----:B------:R-:W-:Y:S02]  /*2660*/  @!P2 LOP3.LUT R23, R22, 0x100000, RZ, 0xfc, !PT ;  /* 0x001000001617a812 */ /* 0x000fe400078efcff */
[----:B------:R-:W-:-:S03]  /*2670*/  @!P2 MOV R22, RZ ;  /* 0x000000ff0016a202 */ /* 0x000fc60000000f00 */
[----:B------:R-:W-:-:S08]  /*2680*/  DFMA R12, R12, R12, R12 ;  /* 0x0000000c0c0c722b */ /* 0x000fd0000000000c */
[----:B------:R-:W-:Y:S01]  /*2690*/  DFMA R20, R20, R12, R20 ;  /* 0x0000000c1414722b */ /* 0x000fe20000000014 */
[----:B------:R-:W-:Y:S02]  /*26a0*/  SEL R13, R25, 0x63400000, !P1 ;  /* 0x63400000190d7807 */ /* 0x000fe40004800000 */
[----:B------:R-:W-:Y:S02]  /*26b0*/  MOV R12, R16 ;  /* 0x00000010000c7202 */ /* 0x000fe40000000f00 */
[----:B------:R-:W-:-:S03]  /*26c0*/  LOP3.LUT R13, R13, 0x800fffff, R17, 0xf8, !PT ;  /* 0x800fffff0d0d7812 */ /* 0x000fc600078ef811 */
[----:B------:R-:W-:-:S03]  /*26d0*/  DFMA R18, R20, -R8, 1 ;  /* 0x3ff000001412742b */ /* 0x000fc60000000808 */
[----:B------:R-:W-:-:S05]  /*26e0*/  @!P2 DFMA R12, R12, 2, -R22 ;  /* 0x400000000c0ca82b */ /* 0x000fca0000000816 */
[----:B------:R-:W-:-:S08]  /*26f0*/  DFMA R18, R20, R18, R20 ;  /* 0x000000121412722b */ /* 0x000fd00000000014 */
[----:B------:R-:W-:-:S08]  /*2700*/  DMUL R20, R18, R12 ;  /* 0x0000000c12147228 */ /* 0x000fd00000000000 */
[----:B------:R-:W-:-:S08]  /*2710*/  DFMA R22, R20, -R8, R12 ;  /* 0x800000081416722b */ /* 0x000fd0000000000c */
[----:B------:R-:W-:Y:S01]  /*2720*/  DFMA R22, R18, R22, R20 ;  /* 0x000000161216722b */ /* 0x000fe20000000014 */
[----:B------:R-:W-:Y:S02]  /*2730*/  MOV R20, R24 ;  /* 0x0000001800147202 */ /* 0x000fe40000000f00 */
[----:B------:R-:W-:Y:S02]  /*2740*/  @!P2 LOP3.LUT R20, R13, 0x7ff00000, RZ, 0xc0, !PT ;  /* 0x7ff000000d14a812 */ /* 0x000fe400078ec0ff */
[----:B------:R-:W-:-:S03]  /*2750*/  IADD3 R19, PT, PT, R27, -0x1, RZ ;  /* 0xffffffff1b137810 */ /* 0x000fc60007ffe0ff */
[----:B------:R-:W-:-:S05]  /*2760*/  VIADD R18, R20, 0xffffffff ;  /* 0xffffffff14127836 */ /* 0x000fca0000000000 */
[----:B------:R-:W-:-:S04]  /*2770*/  ISETP.GT.U32.AND P0, PT, R18, 0x7feffffe, PT ;  /* 0x7feffffe1200780c */ /* 0x000fc80003f04070 */
[----:B------:R-:W-:-:S13]  /*2780*/  ISETP.GT.U32.OR P0, PT, R19, 0x7feffffe, P0 ;  /* 0x7feffffe1300780c */ /* 0x000fda0000704470 */
[----:B------:R-:W-:Y:S05]  /*2790*/  @P0 BRA `(.L_x_67) ;  /* 0x00000000006c0947 */ /* 0x000fea0003800000 */
[----:B------:R-:W-:-:S04]  /*27a0*/  LOP3.LUT R17, R11, 0x7ff00000, RZ, 0xc0, !PT ;  /* 0x7ff000000b117812 */ /* 0x000fc800078ec0ff */
[CC--:B------:R-:W-:Y:S02]  /*27b0*/  VIADDMNMX R16, R24.reuse, -R17.reuse, 0xb9600000, !PT ;  /* 0xb960000018107446 */ /* 0x0c0fe40007800911 */
[----:B------:R-:W-:Y:S02]  /*27c0*/  ISETP.GE.U32.AND P0, PT, R24, R17, PT ;  /* 0x000000111800720c */ /* 0x000fe40003f06070 */
[----:B------:R-:W-:Y:S02]  /*27d0*/  VIMNMX R16, PT, PT, R16, 0x46a00000, PT ;  /* 0x46a0000010107848 */ /* 0x000fe40003fe0100 */
[----:B------:R-:W-:-:S04]  /*27e0*/  SEL R25, R25, 0x63400000, !P0 ;  /* 0x6340000019197807 */ /* 0x000fc80004000000 */
[----:B------:R-:W-:Y:S01]  /*27f0*/  IADD3 R20, PT, PT, -R25, R16, RZ ;  /* 0x0000001019147210 */ /* 0x000fe20007ffe1ff */
[----:B------:R-:W-:-:S03]  /*2800*/  IMAD.MOV.U32 R16, RZ, RZ, RZ ;  /* 0x000000ffff107224 */ /* 0x000fc600078e00ff */
[----:B------:R-:W-:-:S06]  /*2810*/  IADD3 R17, PT, PT, R20, 0x7fe00000, RZ ;  /* 0x7fe0000014117810 */ /* 0x000fcc0007ffe0ff */
[----:B------:R-:W-:-:S10]  /*2820*/  DMUL R18, R22, R16 ;  /* 0x0000001016127228 */ /* 0x000fd40000000000 */
[----:B------:R-:W-:-:S13]  /*2830*/  FSETP.GTU.AND P0, PT, |R19|, 1.469367938527859385e-39, PT ;  /* 0x001000001300780b */ /* 0x000fda0003f0c200 */
[----:B------:R-:W-:Y:S05]  /*2840*/  @P0 BRA `(.L_x_68) ;  /* 0x0000000000940947 */ /* 0x000fea0003800000 */
[----:B------:R-:W-:Y:S01]  /*2850*/  DFMA R8, R22, -R8, R12 ;  /* 0x800000081608722b */ /* 0x000fe2000000000c */
[----:B------:R-:W-:-:S09]  /*2860*/  MOV R16, RZ ;  /* 0x000000ff00107202 */ /* 0x000fd20000000f00 */
[C---:B------:R-:W-:Y:S02]  /*2870*/  FSETP.NEU.AND P0, PT, R9.reuse, RZ, PT ;  /* 0x000000ff0900720b */ /* 0x040fe40003f0d000 */
[----:B------:R-:W-:-:S04]  /*2880*/  LOP3.LUT R11, R9, 0x80000000, R11, 0x48, !PT ;  /* 0x80000000090b7812 */ /* 0x000fc800078e480b */
[----:B------:R-:W-:-:S07]  /*2890*/  LOP3.LUT R17, R11, R17, RZ, 0xfc, !PT ;  /* 0x000000110b117212 */ /* 0x000fce00078efcff */
[----:B------:R-:W-:Y:S05]  /*28a0*/  @!P0 BRA `(.L_x_68) ;  /* 0x00000000007c8947 */ /* 0x000fea0003800000 */
[----:B------:R-:W-:Y:S01]  /*28b0*/  IADD3 R9, PT, PT, -R20, RZ, RZ ;  /* 0x000000ff14097210 */ /* 0x000fe20007ffe1ff */
[----:B------:R-:W-:Y:S01]  /*28c0*/  DMUL.RP R16, R22, R16 ;  /* 0x0000001016107228 */ /* 0x000fe20000008000 */
[----:B------:R-:W-:-:S06]  /*28d0*/  MOV R8, RZ ;  /* 0x000000ff00087202 */ /* 0x000fcc0000000f00 */
[----:B------:R-:W-:-:S03]  /*28e0*/  DFMA R8, R18, -R8, R22 ;  /* 0x800000081208722b */ /* 0x000fc60000000016 */
[----:B------:R-:W-:-:S03]  /*28f0*/  LOP3.LUT R11, R17, R11, RZ, 0x3c, !PT ;  /* 0x0000000b110b7212 */ /* 0x000fc600078e3cff */
[----:B------:R-:W-:-:S04]  /*2900*/  IADD3 R8, PT, PT, -R20, -0x43300000, RZ ;  /* 0xbcd0000014087810 */ /* 0x000fc80007ffe1ff */
[----:B------:R-:W-:-:S04]  /*2910*/  FSETP.NEU.AND P0, PT, |R9|, R8, PT ;  /* 0x000000080900720b */ /* 0x000fc80003f0d200 */
[----:B------:R-:W-:Y:S02]  /*2920*/  FSEL R18, R16, R18, !P0 ;  /* 0x0000001210127208 */ /* 0x000fe40004000000 */
[----:B------:R-:W-:Y:S01]  /*2930*/  FSEL R19, R11, R19, !P0 ;  /* 0x000000130b137208 */ /* 0x000fe20004000000 */
[----:B------:R-:W-:Y:S06]  /*2940*/  BRA `(.L_x_68) ;  /* 0x0000000000547947 */ /* 0x000fec0003800000 */
.L_x_67:
[----:B------:R-:W-:-:S14]  /*2950*/  DSETP.NAN.AND P0, PT, R16, R16, PT ;  /* 0x000000101000722a */ /* 0x000fdc0003f08000 */
[----:B------:R-:W-:Y:S05]  /*2960*/  @P0 BRA `(.L_x_69) ;  /* 0x0000000000440947 */ /* 0x000fea0003800000 */
[----:B------:R-:W-:-:S14]  /*2970*/  DSETP.NAN.AND P0, PT, R10, R10, PT ;  /* 0x0000000a0a00722a */ /* 0x000fdc0003f08000 */
[----:B------:R-:W-:Y:S05]  /*2980*/  @P0 BRA `(.L_x_70) ;  /* 0x0000000000300947 */ /* 0x000fea0003800000 */
[----:B------:R-:W-:Y:S01]  /*2990*/  ISETP.NE.AND P0, PT, R20, R27, PT ;  /* 0x0000001b1400720c */ /* 0x000fe20003f05270 */
[----:B------:R-:W-:Y:S01]  /*29a0*/  IMAD.MOV.U32 R18, RZ, RZ, 0x0 ;  /* 0x00000000ff127424 */ /* 0x000fe200078e00ff */
[----:B------:R-:W-:-:S11]  /*29b0*/  MOV R19, 0xfff80000 ;  /* 0xfff8000000137802 */ /* 0x000fd60000000f00 */
[----:B------:R-:W-:Y:S05]  /*29c0*/  @!P0 BRA `(.L_x_68) ;  /* 0x0000000000348947 */ /* 0x000fea0003800000 */
[----:B------:R-:W-:Y:S02]  /*29d0*/  ISETP.NE.AND P0, PT, R20, 0x7ff00000, PT ;  /* 0x7ff000001400780c */ /* 0x000fe40003f05270 */
[----:B------:R-:W-:Y:S02]  /*29e0*/  LOP3.LUT R19, R17, 0x80000000, R11, 0x48, !PT ;  /* 0x8000000011137812 */ /* 0x000fe400078e480b */
[----:B------:R-:W-:-:S13]  /*29f0*/  ISETP.EQ.OR P0, PT, R27, RZ, !P0 ;  /* 0x000000ff1b00720c */ /* 0x000fda0004702670 */
[----:B------:R-:W-:Y:S02]  /*2a00*/  @P0 LOP3.LUT R8, R19, 0x7ff00000, RZ, 0xfc, !PT ;  /* 0x7ff0000013080812 */ /* 0x000fe400078efcff */
[----:B------:R-:W-:Y:S02]  /*2a10*/  @!P0 MOV R18, RZ ;  /* 0x000000ff00128202 */ /* 0x000fe40000000f00 */
[----:B------:R-:W-:Y:S01]  /*2a20*/  @P0 MOV R18, RZ ;  /* 0x000000ff00120202 */ /* 0x000fe20000000f00 */
[----:B------:R-:W-:Y:S01]  /*2a30*/  @P0 IMAD.MOV.U32 R19, RZ, RZ, R8 ;  /* 0x000000ffff130224 */ /* 0x000fe200078e0008 */
[----:B------:R-:W-:Y:S06]  /*2a40*/  BRA `(.L_x_68) ;  /* 0x0000000000147947 */ /* 0x000fec0003800000 */
.L_x_70:
[----:B------:R-:W-:Y:S02]  /*2a50*/  LOP3.LUT R19, R11, 0x80000, RZ, 0xfc, !PT ;  /* 0x000800000b137812 */ /* 0x000fe400078efcff */
[----:B------:R-:W-:Y:S01]  /*2a60*/  MOV R18, R10 ;  /* 0x0000000a00127202 */ /* 0x000fe20000000f00 */
[----:B------:R-:W-:Y:S06]  /*2a70*/  BRA `(.L_x_68) ;  /* 0x0000000000087947 */ /* 0x000fec0003800000 */
.L_x_69:
[----:B------:R-:W-:Y:S02]  /*2a80*/  LOP3.LUT R19, R17, 0x80000, RZ, 0xfc, !PT ;  /* 0x0008000011137812 */ /* 0x000fe400078efcff */
[----:B------:R-:W-:-:S07]  /*2a90*/  MOV R18, R16 ;  /* 0x0000001000127202 */ /* 0x000fce0000000f00 */
.L_x_68:
[----:B------:R-:W-:Y:S05]  /*2aa0*/  BSYNC.RECONVERGENT B2 ;  /* 0x0000000000027941 */ /* 0x000fea0003800200 */
.L_x_66:
[----:B------:R-:W-:Y:S01]  /*2ab0*/  MOV R8, R0 ;  /* 0x0000000000087202 */ /* 0x000fe20000000f00 */
[----:B------:R-:W-:-:S04]  /*2ac0*/  IMAD.MOV.U32 R9, RZ, RZ, 0x0 ;  /* 0x00000000ff097424 */ /* 0x000fc800078e00ff */
[----:B------:R-:W-:Y:S05]  /*2ad0*/  RET.REL.NODEC R8 `(_Z18CalculatePotentialP8Particle) ;  /* 0xffffffd408487950 */ /* 0x000fea0003c3ffff */
        .weak           $__internal_2_$__cuda_sm20_sqrt_rn_f32_slowpath
        .type           $__internal_2_$__cuda_sm20_sqrt_rn_f32_slowpath,@function
        .size           $__internal_2_$__cuda_sm20_sqrt_rn_f32_slowpath,(.L_x_115 - $__internal_2_$__cuda_sm20_sqrt_rn_f32_slowpath)
$__internal_2_$__cuda_sm20_sqrt_rn_f32_slowpath:
[----:B------:R-:W-:-:S13]  /*2ae0*/  LOP3.LUT P0, RZ, R0, 0x7fffffff, RZ, 0xc0, !PT ;  /* 0x7fffffff00ff7812 */ /* 0x000fda000780c0ff */
[----:B------:R-:W-:Y:S01]  /*2af0*/  @!P0 MOV R11, R0 ;  /* 0x00000000000b8202 */ /* 0x000fe20000000f00 */
[----:B------:R-:W-:Y:S06]  /*2b00*/  @!P0 BRA `(.L_x_71) ;  /* 0x0000000000408947 */ /* 0x000fec0003800000 */
[----:B------:R-:W-:-:S13]  /*2b10*/  FSETP.GEU.FTZ.AND P0, PT, R0, RZ, PT ;  /* 0x000000ff0000720b */ /* 0x000fda0003f1e000 */
        /* <DEDUP_REMOVED lines=9> */
[----:B------:R-:W-:-:S03]  /*2bb0*/  @P0 FMUL.FTZ R10, R13, 0.5 ;  /* 0x3f0000000d0a0820 */ /* 0x000fc60000410000 */
[----:B------:R-:W-:-:S04]  /*2bc0*/  @P0 FADD.FTZ R11, -R9, -RZ ;  /* 0x800000ff090b0221 */ /* 0x000fc80000010100 */
[----:B------:R-:W-:Y:S01]  /*2bd0*/  @P0 FFMA R18, R9, R11, R12 ;  /* 0x0000000b09120223 */ /* 0x000fe2000000000c */
[----:B------:R-:W-:-:S03]  /*2be0*/  @!P0 MOV R11, R0 ;  /* 0x00000000000b8202 */ /* 0x000fc60000000f00 */
[----:B------:R-:W-:-:S04]  /*2bf0*/  @P0 FFMA R10, R18, R10, R9 ;  /* 0x0000000a120a0223 */ /* 0x000fc80000000009 */
[----:B------:R-:W-:-:S07]  /*2c00*/  @P0 FMUL.FTZ R11, R10, 2.3283064365386962891e-10 ;  /* 0x2f8000000a0b0820 */ /* 0x000fce0000410000 */
.L_x_71:
[----:B------:R-:W-:-:S04]  /*2c10*/  HFMA2 R9, -RZ, RZ, 0, 0 ;  /* 0x00000000ff097431 */ /* 0x000fc800000001ff */
[----:B------:R-:W-:Y:S05]  /*2c20*/  RET.REL.NODEC R8 `(_Z18CalculatePotentialP8Particle) ;  /* 0xffffffd008f47950 */ /* 0x000fea0003c3ffff */
.L_x_72:
        /* <DEDUP_REMOVED lines=13> */
.L_x_115:


//--------------------- .text._Z9DeriveAccP8Particle --------------------------
	.section	.text._Z9DeriveAccP8Particle,"ax",@progbits
	.align	128
        .global         _Z9DeriveAccP8Particle
        .type           _Z9DeriveAccP8Particle,@function
        .size           _Z9DeriveAccP8Particle,(.L_x_118 - _Z9DeriveAccP8Particle)
        .other          _Z9DeriveAccP8Particle,@"STO_CUDA_ENTRY STV_DEFAULT"
_Z9DeriveAccP8Particle:
.text._Z9DeriveAccP8Particle:
[----:B------:R-:W-:Y:S01]  /*0000*/  LDC R1, c[0x0][0x37c] ;  /* 0x0000df00ff017b82 */ /* 0x000fe20000000800 */
[----:B------:R-:W0:Y:S07]  /*0010*/  S2R R3, SR_TID.X ;  /* 0x0000000000037919 */ /* 0x000e2e0000002100 */
[----:B------:R-:W0:Y:S01]  /*0020*/  S2UR UR4, SR_CTAID.X ;  /* 0x00000000000479c3 */ /* 0x000e220000002500 */
[----:B------:R-:W1:Y:S07]  /*0030*/  LDCU UR5, c[0x0][0x380] ;  /* 0x00007000ff0577ac */ /* 0x000e6e0008000800 */
[----:B------:R-:W0:Y:S01]  /*0040*/  LDC R0, c[0x0][0x360] ;  /* 0x0000d800ff007b82 */ /* 0x000e220000000800 */
[----:B-1----:R-:W-:-:S02]  /*0050*/  IMAD.U32 R16, RZ, RZ, UR5 ;  /* 0x00000005ff107e24 */ /* 0x002fc4000f8e00ff */
[----:B0-----:R-:W-:-:S05]  /*0060*/  IMAD R3, R0, UR4, R3 ;  /* 0x0000000400037c24 */ /* 0x001fca000f8e0203 */
[----:B------:R-:W-:-:S13]  /*0070*/  ISETP.GT.AND P0, PT, R3, 0x9, PT ;  /* 0x000000090300780c */ /* 0x000fda0003f04270 */
[----:B------:R-:W-:Y:S05]  /*0080*/  @P0 EXIT ;  /* 0x000000000000094d */ /* 0x000fea0003800000 */
[----:B------:R-:W0:Y:S01]  /*0090*/  LDC.64 R18, c[0x0][0x380] ;  /* 0x0000e000ff127b82 */ /* 0x000e220000000a00 */
[----:B------:R-:W1:Y:S01]  /*00a0*/  LDCU.64 UR6, c[0x0][0x358] ;  /* 0x00006b00ff0677ac */ /* 0x000e620008000a00 */
[----:B------:R-:W-:Y:S01]  /*00b0*/  IMAD.MOV R2, RZ, RZ, -R3 ;  /* 0x000000ffff027224 */ /* 0x000fe200078e0a03 */
[----:B------:R-:W-:Y:S01]  /*00c0*/  CS2R R4, SRZ ;  /* 0x0000000000047805 */ /* 0x000fe2000001ff00 */
[----:B------:R-:W-:-:S04]  /*00d0*/  UMOV UR4, URZ ;  /* 0x000000ff00047c82 */ /* 0x000fc80008000000 */
[----:B------:R-:W2:Y:S01]  /*00e0*/  LDC R17, c[0x0][0x384] ;  /* 0x0000e100ff117b82 */ /* 0x000ea20000000800 */
[----:B0-----:R-:W-:-:S04]  /*00f0*/  IMAD.WIDE R18, R3, 0x34, R18 ;  /* 0x0000003403127825 */ /* 0x001fc800078e0212 */
[----:B------:R-:W-:Y:S01]  /*0100*/  IMAD.MOV.U32 R3, RZ, RZ, RZ ;  /* 0x000000ffff037224 */ /* 0x000fe200078e00ff */
[----:B-1----:R0:W-:Y:S04]  /*0110*/  STG.E desc[UR6][R18.64+0x18], RZ ;  /* 0x000018ff12007986 */ /* 0x0021e8000c101906 */
[----:B------:R0:W-:Y:S04]  /*0120*/  STG.E desc[UR6][R18.64+0x1c], RZ ;  /* 0x00001cff12007986 */ /* 0x0001e8000c101906 */
[----:B--2---:R0:W-:Y:S02]  /*0130*/  STG.E desc[UR6][R18.64+0x20], RZ ;  /* 0x000020ff12007986 */ /* 0x0041e4000c101906 */
.L_x_92:
[----:B------:R-:W-:Y:S01]  /*0140*/  ISETP.NE.AND P0, PT, R2, RZ, PT ;  /* 0x000000ff0200720c */ /* 0x000fe20003f05270 */
[----:B------:R-:W-:Y:S01]  /*0150*/  UIADD3 UR4, UPT, UPT, UR4, 0x1, URZ ;  /* 0x0000000104047890 */ /* 0x000fe2000fffe0ff */
[----:B------:R-:W-:Y:S03]  /*0160*/  BSSY.RECONVERGENT B0, `(.L_x_73) ;  /* 0x000009c000007945 */ /* 0x000fe60003800200 */
[----:B------:R-:W-:-:S08]  /*0170*/  UISETP.NE.AND UP0, UPT, UR4, 0xa, UPT ;  /* 0x0000000a0400788c */ /* 0x000fd0000bf05270 */
[----:B-1----:R-:W-:Y:S05]  /*0180*/  @!P0 BRA `(.L_x_74) ;  /* 0x0000000800648947 */ /* 0x002fea0003800000 */
[----:B------:R-:W2:Y:S04]  /*0190*/  LDG.E R0, desc[UR6][R16.64+0x4] ;  /* 0x0000040610007981 */ /* 0x000ea8000c1e1900 */
[----:B------:R-:W2:Y:S04]  /*01a0*/  LDG.E R9, desc[UR6][R18.64+0x4] ;  /* 0x0000040612097981 */ /* 0x000ea8000c1e1900 */
[----:B------:R-:W3:Y:S04]  /*01b0*/  LDG.E R7, desc[UR6][R16.64] ;  /* 0x0000000610077981 */ /* 0x000ee8000c1e1900 */
[----:B------:R-:W3:Y:S04]  /*01c0*/  LDG.E R6, desc[UR6][R18.64] ;  /* 0x0000000612067981 */ /* 0x000ee8000c1e1900 */
[----:B------:R-:W4:Y:S04]  /*01d0*/  LDG.E R8, desc[UR6][R16.64+0x8] ;  /* 0x0000080610087981 */ /* 0x000f28000c1e1900 */
[----:B------:R-:W4:Y:S01]  /*01e0*/  LDG.E R11, desc[UR6][R18.64+0x8] ;  /* 0x00000806120b7981 */ /* 0x000f22000c1e1900 */
[----:B------:R-:W-:Y:S01]  /*01f0*/  BSSY.RECONVERGENT B1, `(.L_x_75) ;  /* 0x0000013000017945 */ /* 0x000fe20003800200 */
[----:B--2---:R-:W-:Y:S01]  /*0200*/  FADD R0, R0, -R9 ;  /* 0x8000000900007221 */ /* 0x004fe20000000000 */
[----:B---3--:R-:W-:-:S03]  /*0210*/  FADD R7, R7, -R6 ;  /* 0x8000000607077221 */ /* 0x008fc60000000000 */
[----:B------:R-:W-:-:S04]  /*0220*/  FMUL R6, R0, R0 ;  /* 0x0000000000067220 */ /* 0x000fc80000400000 */
[----:B------:R-:W-:Y:S01]  /*0230*/  FFMA R6, R7, R7, R6 ;  /* 0x0000000707067223 */ /* 0x000fe20000000006 */
[----:B----4-:R-:W-:-:S04]  /*0240*/  FADD R9, R8, -R11 ;  /* 0x8000000b08097221 */ /* 0x010fc80000000000 */
[----:B------:R-:W-:-:S04]  /*0250*/  FFMA R10, R9, R9, R6 ;  /* 0x00000009090a7223 */ /* 0x000fc80000000006 */
[----:B------:R1:W2:Y:S01]  /*0260*/  MUFU.RSQ R13, R10 ;  /* 0x0000000a000d7308 */ /* 0x0002a20000001400 */
[----:B------:R-:W-:-:S04]  /*0270*/  IADD3 R6, PT, PT, R10, -0xd000000, RZ ;  /* 0xf30000000a067810 */ /* 0x000fc80007ffe0ff */
[----:B------:R-:W-:-:S13]  /*0280*/  ISETP.GT.U32.AND P0, PT, R6, 0x727fffff, PT ;  /* 0x727fffff0600780c */ /* 0x000fda0003f04070 */
[----:B-12---:R-:W-:Y:S05]  /*0290*/  @!P0 BRA `(.L_x_76) ;  /* 0x0000000000108947 */ /* 0x006fea0003800000 */
[----:B------:R-:W-:-:S07]  /*02a0*/  MOV R14, 0x2c0 ;  /* 0x000002c0000e7802 */ /* 0x000fce0000000f00 */
[----:B0-----:R-:W-:Y:S05]  /*02b0*/  CALL.REL.NOINC `($__internal_4_$__cuda_sm20_sqrt_rn_f32_slowpath) ;  /* 0x0000000c00a47944 */ /* 0x001fea0003c00000 */
[----:B------:R-:W-:Y:S01]  /*02c0*/  IMAD.MOV.U32 R11, RZ, RZ, R8 ;  /* 0x000000ffff0b7224 */ /* 0x000fe200078e0008 */
[----:B------:R-:W-:Y:S06]  /*02d0*/  BRA `(.L_x_77) ;  /* 0x0000000000107947 */ /* 0x000fec0003800000 */
.L_x_76:
[----:B------:R-:W-:Y:S01]  /*02e0*/  FMUL.FTZ R11, R10, R13 ;  /* 0x0000000d0a0b7220 */ /* 0x000fe20000410000 */
[----:B------:R-:W-:-:S03]  /*02f0*/  FMUL.FTZ R8, R13, 0.5 ;  /* 0x3f0000000d087820 */ /* 0x000fc60000410000 */
[----:B------:R-:W-:-:S04]  /*0300*/  FFMA R6, -R11, R11, R10 ;  /* 0x0000000b0b067223 */ /* 0x000fc8000000010a */
[----:B------:R-:W-:-:S07]  /*0310*/  FFMA R11, R6, R8, R11 ;  /* 0x00000008060b7223 */ /* 0x000fce000000000b */
.L_x_77:
[----:B------:R-:W-:Y:S05]  /*0320*/  BSYNC.RECONVERGENT B1 ;  /* 0x0000000000017941 */ /* 0x000fea0003800200 */
.L_x_75:
[----:B------:R-:W1:Y:S01]  /*0330*/  MUFU.RCP R6, R11 ;  /* 0x0000000b00067308 */ /* 0x000e620000001000 */
[----:B------:R-:W-:Y:S07]  /*0340*/  BSSY.RECONVERGENT B1, `(.L_x_78) ;  /* 0x000000c000017945 */ /* 0x000fee0003800200 */
[----:B------:R-:W2:Y:S01]  /*0350*/  FCHK P0, R7, R11 ;  /* 0x0000000b07007302 */ /* 0x000ea20000000000 */
[----:B-1----:R-:W-:-:S04]  /*0360*/  FFMA R13, R6, -R11, 1 ;  /* 0x3f800000060d7423 */ /* 0x002fc8000000080b */
[----:B------:R-:W-:-:S04]  /*0370*/  FFMA R6, R6, R13, R6 ;  /* 0x0000000d06067223 */ /* 0x000fc80000000006 */
[----:B------:R-:W-:-:S04]  /*0380*/  FFMA R8, R7, R6, RZ ;  /* 0x0000000607087223 */ /* 0x000fc800000000ff */
[----:B------:R-:W-:-:S04]  /*0390*/  FFMA R13, R8, -R11, R7 ;  /* 0x8000000b080d7223 */ /* 0x000fc80000000007 */
[----:B------:R-:W-:Y:S01]  /*03a0*/  FFMA R6, R6, R13, R8 ;  /* 0x0000000d06067223 */ /* 0x000fe20000000008 */
[----:B--2---:R-:W-:Y:S06]  /*03b0*/  @!P0 BRA `(.L_x_79) ;  /* 0x0000000000108947 */ /* 0x004fec0003800000 */
[----:B------:R-:W-:Y:S01]  /*03c0*/  IMAD.MOV.U32 R10, RZ, RZ, R7 ;  /* 0x000000ffff0a7224 */ /* 0x000fe200078e0007 */
[----:B------:R-:W-:-:S07]  /*03d0*/  MOV R14, 0x3f0 ;  /* 0x000003f0000e7802 */ /* 0x000fce0000000f00 */
[----:B0-----:R-:W-:Y:S05]  /*03e0*/  CALL.REL.NOINC `($__internal_5_$__cuda_sm3x_div_rn_noftz_f32_slowpath) ;  /* 0x0000000c00b47944 */ /* 0x001fea0003c00000 */
[----:B------:R-:W-:-:S07]  /*03f0*/  IMAD.MOV.U32 R6, RZ, RZ, R10 ;  /* 0x000000ffff067224 */ /* 0x000fce00078e000a */
.L_x_79:
[----:B------:R-:W-:Y:S05]  /*0400*/  BSYNC.RECONVERGENT B1 ;  /* 0x0000000000017941 */ /* 0x000fea0003800200 */
.L_x_78:
        /* <DEDUP_REMOVED lines=9> */
[----:B------:R-:W-:Y:S02]  /*04a0*/  MOV R10, R0 ;  /* 0x00000000000a7202 */ /* 0x000fe40000000f00 */
[----:B------:R-:W-:-:S07]  /*04b0*/  MOV R14, 0x4d0 ;  /* 0x000004d0000e7802 */ /* 0x000fce0000000f00 */
[----:B0-----:R-:W-:Y:S05]  /*04c0*/  CALL.REL.NOINC `($__internal_5_$__cuda_sm3x_div_rn_noftz_f32_slowpath) ;  /* 0x0000000c007c7944 */ /* 0x001fea0003c00000 */
[----:B------:R-:W-:-:S07]  /*04d0*/  IMAD.MOV.U32 R7, RZ, RZ, R10 ;  /* 0x000000ffff077224 */ /* 0x000fce00078e000a */
.L_x_81:
[----:B------:R-:W-:Y:S05]  /*04e0*/  BSYNC.RECONVERGENT B1 ;  /* 0x0000000000017941 */ /* 0x000fea0003800200 */
.L_x_80:
        /* <DEDUP_REMOVED lines=13> */
.L_x_83:
[----:B------:R-:W-:Y:S05]  /*05c0*/  BSYNC.RECONVERGENT B1 ;  /* 0x0000000000017941 */ /* 0x000fea0003800200 */
.L_x_82:
[----:B------:R-:W2:Y:S04]  /*05d0*/  LDG.E R9, desc[UR6][R18.64+0x24] ;  /* 0x0000240612097981 */ /* 0x000ea8000c1e1900 */
[----:B------:R-:W3:Y:S01]  /*05e0*/  LDG.E R23, desc[UR6][R16.64+0x24] ;  /* 0x0000240610177981 */ /* 0x000ee2000c1e1900 */
[----:B------:R-:W1:Y:S01]  /*05f0*/  F2F.F64.F32 R10, R11 ;  /* 0x0000000b000a7310 */ /* 0x000e620000201800 */
[----:B------:R-:W-:Y:S01]  /*0600*/  UMOV UR8, 0x9999999a ;  /* 0x9999999a00087882 */ /* 0x000fe20000000000 */
[----:B------:R-:W-:Y:S01]  /*0610*/  UMOV UR9, 0x3fb99999 ;  /* 0x3fb9999900097882 */ /* 0x000fe20000000000 */
[----:B------:R-:W-:Y:S01]  /*0620*/  MOV R12, 0x1 ;  /* 0x00000001000c7802 */ /* 0x000fe20000000f00 */
[----:B------:R-:W-:Y:S01]  /*0630*/  BSSY.RECONVERGENT B1, `(.L_x_84) ;  /* 0x0000017000017945 */ /* 0x000fe20003800200 */
[----:B-1----:R-:W-:-:S08]  /*0640*/  DADD R20, R10, UR8 ;  /* 0x000000080a147e29 */ /* 0x002fd00008000000 */
[----:B------:R-:W-:-:S06]  /*0650*/  DMUL R20, R20, R20 ;  /* 0x0000001414147228 */ /* 0x000fcc0000000000 */
[----:B------:R-:W1:Y:S02]  /*0660*/  MUFU.RCP64H R13, R21 ;  /* 0x00000015000d7308 */ /* 0x000e640000001800 */
[----:B-1----:R-:W-:-:S08]  /*0670*/  DFMA R14, -R20, R12, 1 ;  /* 0x3ff00000140e742b */ /* 0x002fd0000000010c */
[----:B------:R-:W-:-:S08]  /*0680*/  DFMA R14, R14, R14, R14 ;  /* 0x0000000e0e0e722b */ /* 0x000fd0000000000e */
[----:B------:R-:W-:-:S08]  /*0690*/  DFMA R12, R12, R14, R12 ;  /* 0x0000000e0c0c722b */ /* 0x000fd0000000000c */
[----:B------:R-:W-:-:S08]  /*06a0*/  DFMA R10, -R20, R12, 1 ;  /* 0x3ff00000140a742b */ /* 0x000fd0000000010c */
[----:B------:R-:W-:Y:S01]  /*06b0*/  DFMA R10, R12, R10, R12 ;  /* 0x0000000a0c0a722b */ /* 0x000fe2000000000c */
[----:B--2---:R-:W-:-:S04]  /*06c0*/  FMUL R0, R9, 6.6743000015634379452e-11 ;  /* 0x2e92c4f809007820 */ /* 0x004fc80000400000 */
[----:B---3--:R-:W-:-:S04]  /*06d0*/  FMUL R0, R0, R23 ;  /* 0x0000001700007220 */ /* 0x008fc80000400000 */
[----:B------:R-:W1:Y:S02]  /*06e0*/  F2F.F64.F32 R14, R0 ;  /* 0x00000000000e7310 */ /* 0x000e640000201800 */
[----:B-1----:R-:W-:Y:S01]  /*06f0*/  DMUL R12, R14, R10 ;  /* 0x0000000a0e0c7228 */ /* 0x002fe20000000000 */
[----:B------:R-:W-:-:S07]  /*0700*/  FSETP.GEU.AND P1, PT, |R15|, 6.5827683646048100446e-37, PT ;  /* 0x036000000f00780b */ /* 0x000fce0003f2e200 */
[----:B------:R-:W-:-:S08]  /*0710*/  DFMA R22, -R20, R12, R14 ;  /* 0x0000000c1416722b */ /* 0x000fd0000000010e */
[----:B------:R-:W-:-:S10]  /*0720*/  DFMA R10, R10, R22, R12 ;  /* 0x000000160a0a722b */ /* 0x000fd4000000000c */
[----:B------:R-:W-:-:S05]  /*0730*/  FFMA R12, RZ, R21, R11 ;  /* 0x00000015ff0c7223 */ /* 0x000fca000000000b */
[----:B------:R-:W-:-:S13]  /*0740*/  FSETP.GT.AND P0, PT, |R12|, 1.469367938527859385e-39, PT ;  /* 0x001000000c00780b */ /* 0x000fda0003f04200 */
[----:B------:R-:W-:Y:S05]  /*0750*/  @P0 BRA P1, `(.L_x_85) ;  /* 0x0000000000100947 */ /* 0x000fea0000800000 */
[----:B------:R-:W-:-:S07]  /*0760*/  MOV R0, 0x780 ;  /* 0x0000078000007802 */ /* 0x000fce0000000f00 */
[----:B0-----:R-:W-:Y:S05]  /*0770*/  CALL.REL.NOINC `($__internal_3_$__cuda_sm20_div_rn_f64_full) ;  /* 0x0000000400007944 */ /* 0x001fea0003c00000 */
[----:B------:R-:W-:Y:S02]  /*0780*/  IMAD.MOV.U32 R10, RZ, RZ, R22 ;  /* 0x000000ffff0a7224 */ /* 0x000fe400078e0016 */
[----:B------:R-:W-:-:S07]  /*0790*/  IMAD.MOV.U32 R11, RZ, RZ, R23 ;  /* 0x000000ffff0b7224 */ /* 0x000fce00078e0017 */
.L_x_85:
[----:B------:R-:W-:Y:S05]  /*07a0*/  BSYNC.RECONVERGENT B1 ;  /* 0x0000000000017941 */ /* 0x000fea0003800200 */
.L_x_84:
[----:B------:R-:W1:Y:S01]  /*07b0*/  F2F.F32.F64 R11, R10 ;  /* 0x0000000a000b7310 */ /* 0x000e620000301000 */
[----:B------:R-:W-:Y:S07]  /*07c0*/  BSSY.RECONVERGENT B1, `(.L_x_86) ;  /* 0x0000011000017945 */ /* 0x000fee0003800200 */
[----:B------:R-:W2:Y:S01]  /*07d0*/  MUFU.RCP R0, R9 ;  /* 0x0000000900007308 */ /* 0x000ea20000001000 */
[C---:B-1----:R-:W-:Y:S01]  /*07e0*/  FMUL R6, R11.reuse, R6 ;  /* 0x000000060b067220 */ /* 0x042fe20000400000 */
[----:B------:R-:W-:-:S06]  /*07f0*/  FMUL R8, R11, R8 ;  /* 0x000000080b087220 */ /* 0x000fcc0000400000 */
[----:B------:R-:W1:Y:S01]  /*0800*/  FCHK P0, R6, R9 ;  /* 0x0000000906007302 */ /* 0x000e620000000000 */
[----:B--2---:R-:W-:-:S04]  /*0810*/  FFMA R13, -R9, R0, 1 ;  /* 0x3f800000090d7423 */ /* 0x004fc80000000100 */
[----:B------:R-:W-:Y:S01]  /*0820*/  FFMA R13, R0, R13, R0 ;  /* 0x0000000d000d7223 */ /* 0x000fe20000000000 */
[----:B------:R-:W-:-:S03]  /*0830*/  FMUL R0, R11, R7 ;  /* 0x000000070b007220 */ /* 0x000fc60000400000 */
[----:B------:R-:W-:-:S04]  /*0840*/  FFMA R12, R6, R13, RZ ;  /* 0x0000000d060c7223 */ /* 0x000fc800000000ff */
[----:B------:R-:W-:-:S04]  /*0850*/  FFMA R14, -R9, R12, R6 ;  /* 0x0000000c090e7223 */ /* 0x000fc80000000106 */
[----:B------:R-:W-:Y:S01]  /*0860*/  FFMA R12, R13, R14, R12 ;  /* 0x0000000e0d0c7223 */ /* 0x000fe2000000000c */
[----:B-1----:R-:W-:Y:S06]  /*0870*/  @!P0 BRA `(.L_x_87) ;  /* 0x0000000000148947 */ /* 0x002fec0003800000 */
[----:B------:R-:W-:Y:S01]  /*0880*/  IMAD.MOV.U32 R10, RZ, RZ, R6 ;  /* 0x000000ffff0a7224 */ /* 0x000fe200078e0006 */
[----:B------:R-:W-:Y:S02]  /*0890*/  MOV R11, R9 ;  /* 0x00000009000b7202 */ /* 0x000fe40000000f00 */
[----:B------:R-:W-:-:S07]  /*08a0*/  MOV R14, 0x8c0 ;  /* 0x000008c0000e7802 */ /* 0x000fce0000000f00 */
[----:B0-----:R-:W-:Y:S05]  /*08b0*/  CALL.REL.NOINC `($__internal_5_$__cuda_sm3x_div_rn_noftz_f32_slowpath) ;  /* 0x0000000800807944 */ /* 0x001fea0003c00000 */
[----:B------:R-:W-:-:S07]  /*08c0*/  IMAD.MOV.U32 R12, RZ, RZ, R10 ;  /* 0x000000ffff0c7224 */ /* 0x000fce00078e000a */
.L_x_87:
[----:B------:R-:W-:Y:S05]  /*08d0*/  BSYNC.RECONVERGENT B1 ;  /* 0x0000000000017941 */ /* 0x000fea0003800200 */
.L_x_86:
[----:B------:R-:W1:Y:S01]  /*08e0*/  MUFU.RCP R6, R9 ;  /* 0x0000000900067308 */ /* 0x000e620000001000 */
[----:B------:R-:W-:Y:S07]  /*08f0*/  BSSY.RECONVERGENT B1, `(.L_x_88) ;  /* 0x000000d000017945 */ /* 0x000fee0003800200 */
[----:B------:R-:W2:Y:S01]  /*0900*/  FCHK P0, R0, R9 ;  /* 0x0000000900007302 */ /* 0x000ea20000000000 */
[----:B-1----:R-:W-:-:S04]  /*0910*/  FFMA R7, -R9, R6, 1 ;  /* 0x3f80000009077423 */ /* 0x002fc80000000106 */
[----:B------:R-:W-:-:S04]  /*0920*/  FFMA R10, R6, R7, R6 ;  /* 0x00000007060a7223 */ /* 0x000fc80000000006 */
[----:B------:R-:W-:-:S04]  /*0930*/  FFMA R7, R0, R10, RZ ;  /* 0x0000000a00077223 */ /* 0x000fc800000000ff */
[----:B------:R-:W-:-:S04]  /*0940*/  FFMA R6, -R9, R7, R0 ;  /* 0x0000000709067223 */ /* 0x000fc80000000100 */
[----:B------:R-:W-:Y:S01]  /*0950*/  FFMA R7, R10, R6, R7 ;  /* 0x000000060a077223 */ /* 0x000fe20000000007 */
[----:B--2---:R-:W-:Y:S06]  /*0960*/  @!P0 BRA `(.L_x_89) ;  /* 0x0000000000148947 */ /* 0x004fec0003800000 */
[----:B------:R-:W-:Y:S01]  /*0970*/  IMAD.MOV.U32 R10, RZ, RZ, R0 ;  /* 0x000000ffff0a7224 */ /* 0x000fe200078e0000 */
[----:B------:R-:W-:Y:S01]  /*0980*/  MOV R14, 0x9b0 ;  /* 0x000009b0000e7802 */ /* 0x000fe20000000f00 */
[----:B------:R-:W-:-:S07]  /*0990*/  IMAD.MOV.U32 R11, RZ, RZ, R9 ;  /* 0x000000ffff0b7224 */ /* 0x000fce00078e0009 */
[----:B0-----:R-:W-:Y:S05]  /*09a0*/  CALL.REL.NOINC `($__internal_5_$__cuda_sm3x_div_rn_noftz_f32_slowpath) ;  /* 0x0000000800447944 */ /* 0x001fea0003c00000 */
[----:B------:R-:W-:-:S07]  /*09b0*/  MOV R7, R10 ;  /* 0x0000000a00077202 */ /* 0x000fce0000000f00 */
.L_x_89:
[----:B------:R-:W-:Y:S05]  /*09c0*/  BSYNC.RECONVERGENT B1 ;  /* 0x0000000000017941 */ /* 0x000fea0003800200 */
.L_x_88:
        /* <DEDUP_REMOVED lines=13> */
[----:B------:R-:W-:-:S07]  /*0aa0*/  IMAD.MOV.U32 R0, RZ, RZ, R10 ;  /* 0x000000ffff007224 */ /* 0x000fce00078e000a */
.L_x_91:
[----:B------:R-:W-:Y:S05]  /*0ab0*/  BSYNC.RECONVERGENT B1 ;  /* 0x0000000000017941 */ /* 0x000fea0003800200 */
.L_x_90:
[----:B------:R-:W-:Y:S01]  /*0ac0*/  FADD R5, R5, R12 ;  /* 0x0000000c05057221 */ /* 0x000fe20000000000 */
[----:B------:R-:W-:Y:S01]  /*0ad0*/  FADD R4, R4, R7 ;  /* 0x0000000704047221 */ /* 0x000fe20000000000 */
[----:B------:R-:W-:-:S03]  /*0ae0*/  FADD R3, R3, R0 ;  /* 0x0000000003037221 */ /* 0x000fc60000000000 */
[----:B------:R1:W-:Y:S04]  /*0af0*/  STG.E desc[UR6][R18.64+0x18], R5 ;  /* 0x0000180512007986 */ /* 0x0003e8000c101906 */
[----:B------:R1:W-:Y:S04]  /*0b00*/  STG.E desc[UR6][R18.64+0x1c], R4 ;  /* 0x00001c0412007986 */ /* 0x0003e8000c101906 */
[----:B------:R1:W-:Y:S02]  /*0b10*/  STG.E desc[UR6][R18.64+0x20], R3 ;  /* 0x0000200312007986 */ /* 0x0003e4000c101906 */
.L_x_74:
[----:B------:R-:W-:Y:S05]  /*0b20*/  BSYNC.RECONVERGENT B0 ;  /* 0x0000000000007941 */ /* 0x000fea0003800200 */
.L_x_73:
[----:B------:R-:W-:Y:S02]  /*0b30*/  IADD3 R16, P0, PT, R16, 0x34, RZ ;  /* 0x0000003410107810 */ /* 0x000fe40007f1e0ff */
[----:B------:R-:W-:-:S03]  /*0b40*/  IADD3 R2, PT, PT, R2, 0x1, RZ ;  /* 0x0000000102027810 */ /* 0x000fc60007ffe0ff */
[----:B------:R-:W-:Y:S01]  /*0b50*/  IMAD.X R17, RZ, RZ, R17, P0 ;  /* 0x000000ffff117224 */ /* 0x000fe200000e0611 */
[----:B------:R-:W-:Y:S07]  /*0b60*/  BRA.U UP0, `(.L_x_92) ;  /* 0xfffffff500747547 */ /* 0x000fee000b83ffff */
[----:B------:R-:W-:Y:S05]  /*0b70*/  EXIT ;  /* 0x000000000000794d */ /* 0x000fea0003800000 */
        .weak           $__internal_3_$__cuda_sm20_div_rn_f64_full
        .type           $__internal_3_$__cuda_sm20_div_rn_f64_full,@function
        .size           $__internal_3_$__cuda_sm20_div_rn_f64_full,($__internal_4_$__cuda_sm20_sqrt_rn_f32_slowpath - $__internal_3_$__cuda_sm20_div_rn_f64_full)
$__internal_3_$__cuda_sm20_div_rn_f64_full:
[----:B------:R-:W-:Y:S01]  /*0b80*/  FSETP.GEU.AND P2, PT, |R15|, 1.469367938527859385e-39, PT ;  /* 0x001000000f00780b */ /* 0x000fe20003f4e200 */
[----:B------:R-:W-:Y:S01]  /*0b90*/  IMAD.MOV.U32 R10, RZ, RZ, R20 ;  /* 0x000000ffff0a7224 */ /* 0x000fe200078e0014 */
[C---:B------:R-:W-:Y:S01]  /*0ba0*/  FSETP.GEU.AND P0, PT, |R21|.reuse, 1.469367938527859385e-39, PT ;  /* 0x001000001500780b */ /* 0x040fe20003f0e200 */
[----:B------:R-:W-:Y:S01]  /*0bb0*/  IMAD.MOV.U32 R11, RZ, RZ, R21 ;  /* 0x000000ffff0b7224 */ /* 0x000fe200078e0015 */
[----:B------:R-:W-:Y:S01]  /*0bc0*/  LOP3.LUT R12, R21, 0x800fffff, RZ, 0xc0, !PT ;  /* 0x800fffff150c7812 */ /* 0x000fe200078ec0ff */
[----:B------:R-:W-:Y:S01]  /*0bd0*/  IMAD.MOV.U32 R29, RZ, RZ, 0x1ca00000 ;  /* 0x1ca00000ff1d7424 */ /* 0x000fe200078e00ff */
[----:B------:R-:W-:Y:S01]  /*0be0*/  LOP3.LUT R28, R15, 0x7ff00000, RZ, 0xc0, !PT ;  /* 0x7ff000000f1c7812 */ /* 0x000fe200078ec0ff */
[----:B------:R-:W-:Y:S01]  /*0bf0*/  IMAD.MOV.U32 R24, RZ, RZ, 0x1 ;  /* 0x00000001ff187424 */ /* 0x000fe200078e00ff */
[----:B------:R-:W-:Y:S01]  /*0c00*/  LOP3.LUT R13, R12, 0x3ff00000, RZ, 0xfc, !PT ;  /* 0x3ff000000c0d7812 */ /* 0x000fe200078efcff */
[----:B------:R-:W-:Y:S01]  /*0c10*/  BSSY.RECONVERGENT B2, `(.L_x_93) ;  /* 0x0000050000027945 */ /* 0x000fe20003800200 */
[----:B------:R-:W-:Y:S01]  /*0c20*/  MOV R12, R20 ;  /* 0x00000014000c7202 */ /* 0x000fe20000000f00 */
[----:B------:R-:W-:Y:S01]  /*0c30*/  IMAD.MOV.U32 R20, RZ, RZ, R14 ;  /* 0x000000ffff147224 */ /* 0x000fe200078e000e */
[----:B------:R-:W-:-:S02]  /*0c40*/  LOP3.LUT R31, R21, 0x7ff00000, RZ, 0xc0, !PT ;  /* 0x7ff00000151f7812 */ /* 0x000fc400078ec0ff */
[----:B------:R-:W-:Y:S01]  /*0c50*/  @!P2 LOP3.LUT R23, R11, 0x7ff00000, RZ, 0xc0, !PT ;  /* 0x7ff000000b17a812 */ /* 0x000fe200078ec0ff */
[----:B------:R-:W-:Y:S01]  /*0c60*/  @!P0 DMUL R12, R10, 8.98846567431157953865e+307 ;  /* 0x7fe000000a0c8828 */ /* 0x000fe20000000000 */
[C---:B------:R-:W-:Y:S02]  /*0c70*/  ISETP.GE.U32.AND P1, PT, R28.reuse, R31, PT ;  /* 0x0000001f1c00720c */ /* 0x040fe40003f26070 */
[----:B------:R-:W-:Y:S02]  /*0c80*/  @!P2 ISETP.GE.U32.AND P3, PT, R28, R23, PT ;  /* 0x000000171c00a20c */ /* 0x000fe40003f66070 */
[C---:B------:R-:W-:Y:S01]  /*0c90*/  SEL R21, R29.reuse, 0x63400000, !P1 ;  /* 0x634000001d157807 */ /* 0x040fe20004800000 */
[----:B------:R-:W0:Y:S01]  /*0ca0*/  MUFU.RCP64H R25, R13 ;  /* 0x0000000d00197308 */ /* 0x000e220000001800 */
[----:B------:R-:W-:Y:S02]  /*0cb0*/  @!P2 SEL R23, R29, 0x63400000, !P3 ;  /* 0x634000001d17a807 */ /* 0x000fe40005800000 */
[----:B------:R-:W-:-:S02]  /*0cc0*/  LOP3.LUT R21, R21, 0x800fffff, R15, 0xf8, !PT ;  /* 0x800fffff15157812 */ /* 0x000fc400078ef80f */
[----:B------:R-:W-:Y:S02]  /*0cd0*/  @!P2 LOP3.LUT R23, R23, 0x80000000, R15, 0xf8, !PT ;  /* 0x800000001717a812 */ /* 0x000fe400078ef80f */
[----:B------:R-:W-:Y:S02]  /*0ce0*/  @!P2 MOV R22, RZ ;  /* 0x000000ff0016a202 */ /* 0x000fe40000000f00 */
[----:B------:R-:W-:Y:S02]  /*0cf0*/  @!P2 LOP3.LUT R23, R23, 0x100000, RZ, 0xfc, !PT ;  /* 0x001000001717a812 */ /* 0x000fe400078efcff */
[----:B------:R-:W-:-:S04]  /*0d00*/  @!P0 LOP3.LUT R31, R13, 0x7ff00000, RZ, 0xc0, !PT ;  /* 0x7ff000000d1f8812 */ /* 0x000fc800078ec0ff */
[----:B------:R-:W-:Y:S02]  /*0d10*/  @!P2 DFMA R20, R20, 2, -R22 ;  /* 0x400000001414a82b */ /* 0x000fe40000000816 */
[----:B0-----:R-:W-:-:S08]  /*0d20*/  DFMA R22, R24, -R12, 1 ;  /* 0x3ff000001816742b */ /* 0x001fd0000000080c */
[----:B------:R-:W-:-:S08]  /*0d30*/  DFMA R22, R22, R22, R22 ;  /* 0x000000161616722b */ /* 0x000fd00000000016 */
[----:B------:R-:W-:-:S08]  /*0d40*/  DFMA R22, R24, R22, R24 ;  /* 0x000000161816722b */ /* 0x000fd00000000018 */
[----:B------:R-:W-:-:S08]  /*0d50*/  DFMA R24, R22, -R12, 1 ;  /* 0x3ff000001618742b */ /* 0x000fd0000000080c */
[----:B------:R-:W-:-:S08]  /*0d60*/  DFMA R22, R22, R24, R22 ;  /* 0x000000181616722b */ /* 0x000fd00000000016 */
[----:B------:R-:W-:-:S08]  /*0d70*/  DMUL R24, R22, R20 ;  /* 0x0000001416187228 */ /* 0x000fd00000000000 */
[----:B------:R-:W-:-:S08]  /*0d80*/  DFMA R26, R24, -R12, R20 ;  /* 0x8000000c181a722b */ /* 0x000fd00000000014 */
[----:B------:R-:W-:Y:S01]  /*0d90*/  DFMA R26, R22, R26, R24 ;  /* 0x0000001a161a722b */ /* 0x000fe20000000018 */
[----:B------:R-:W-:Y:S01]  /*0da0*/  IMAD.MOV.U32 R24, RZ, RZ, R28 ;  /* 0x000000ffff187224 */ /* 0x000fe200078e001c */
[----:B------:R-:W-:-:S04]  /*0db0*/  @!P2 LOP3.LUT R24, R21, 0x7ff00000, RZ, 0xc0, !PT ;  /* 0x7ff000001518a812 */ /* 0x000fc800078ec0ff */
[----:B------:R-:W-:-:S04]  /*0dc0*/  IADD3 R22, PT, PT, R24, -0x1, RZ ;  /* 0xffffffff18167810 */ /* 0x000fc80007ffe0ff */
[----:B------:R-:W-:Y:S01]  /*0dd0*/  ISETP.GT.U32.AND P0, PT, R22, 0x7feffffe, PT ;  /* 0x7feffffe1600780c */ /* 0x000fe20003f04070 */
[----:B------:R-:W-:-:S05]  /*0de0*/  VIADD R22, R31, 0xffffffff ;  /* 0xffffffff1f167836 */ /* 0x000fca0000000000 */
[----:B------:R-:W-:-:S13]  /*0df0*/  ISETP.GT.U32.OR P0, PT, R22, 0x7feffffe, P0 ;  /* 0x7feffffe1600780c */ /* 0x000fda0000704470 */
[----:B------:R-:W-:Y:S05]  /*0e00*/  @P0 BRA `(.L_x_94) ;  /* 0x00000000006c0947 */ /* 0x000fea0003800000 */
[----:B------:R-:W-:-:S04]  /*0e10*/  LOP3.LUT R15, R11, 0x7ff00000, RZ, 0xc0, !PT ;  /* 0x7ff000000b0f7812 */ /* 0x000fc800078ec0ff */
[CC--:B------:R-:W-:Y:S02]  /*0e20*/  VIADDMNMX R14, R28.reuse, -R15.reuse, 0xb9600000, !PT ;  /* 0xb96000001c0e7446 */ /* 0x0c0fe4000780090f */
[----:B------:R-:W-:Y:S02]  /*0e30*/  ISETP.GE.U32.AND P0, PT, R28, R15, PT ;  /* 0x0000000f1c00720c */ /* 0x000fe40003f06070 */
[----:B------:R-:W-:Y:S02]  /*0e40*/  VIMNMX R14, PT, PT, R14, 0x46a00000, PT ;  /* 0x46a000000e0e7848 */ /* 0x000fe40003fe0100 */
[----:B------:R-:W-:-:S05]  /*0e50*/  SEL R29, R29, 0x63400000, !P0 ;  /* 0x634000001d1d7807 */ /* 0x000fca0004000000 */
[----:B------:R-:W-:Y:S02]  /*0e60*/  IMAD.IADD R24, R14, 0x1, -R29 ;  /* 0x000000010e187824 */ /* 0x000fe400078e0a1d */
[----:B------:R-:W-:-:S03]  /*0e70*/  IMAD.MOV.U32 R14, RZ, RZ, RZ ;  /* 0x000000ffff0e7224 */ /* 0x000fc600078e00ff */
[----:B------:R-:W-:-:S06]  /*0e80*/  IADD3 R15, PT, PT, R24, 0x7fe00000, RZ ;  /* 0x7fe00000180f7810 */ /* 0x000fcc0007ffe0ff */
[----:B------:R-:W-:-:S10]  /*0e90*/  DMUL R22, R26, R14 ;  /* 0x0000000e1a167228 */ /* 0x000fd40000000000 */
[----:B------:R-:W-:-:S13]  /*0ea0*/  FSETP.GTU.AND P0, PT, |R23|, 1.469367938527859385e-39, PT ;  /* 0x001000001700780b */ /* 0x000fda0003f0c200 */
[----:B------:R-:W-:Y:S05]  /*0eb0*/  @P0 BRA `(.L_x_95) ;  /* 0x0000000000940947 */ /* 0x000fea0003800000 */
[----:B------:R-:W-:Y:S01]  /*0ec0*/  DFMA R12, R26, -R12, R20 ;  /* 0x8000000c1a0c722b */ /* 0x000fe20000000014 */
[----:B------:R-:W-:-:S09]  /*0ed0*/  IMAD.MOV.U32 R14, RZ, RZ, RZ ;  /* 0x000000ffff0e7224 */ /* 0x000fd200078e00ff */
[C---:B------:R-:W-:Y:S02]  /*0ee0*/  FSETP.NEU.AND P0, PT, R13.reuse, RZ, PT ;  /* 0x000000ff0d00720b */ /* 0x040fe40003f0d000 */
[----:B------:R-:W-:-:S04]  /*0ef0*/  LOP3.LUT R21, R13, 0x80000000, R11, 0x48, !PT ;  /* 0x800000000d157812 */ /* 0x000fc800078e480b */
[----:B------:R-:W-:-:S07]  /*0f00*/  LOP3.LUT R15, R21, R15, RZ, 0xfc, !PT ;  /* 0x0000000f150f7212 */ /* 0x000fce00078efcff */
[----:B------:R-:W-:Y:S05]  /*0f10*/  @!P0 BRA `(.L_x_95) ;  /* 0x00000000007c8947 */ /* 0x000fea0003800000 */
[----:B------:R-:W-:Y:S01]  /*0f20*/  IADD3 R11, PT, PT, -R24, RZ, RZ ;  /* 0x000000ff180b7210 */ /* 0x000fe20007ffe1ff */
[----:B------:R-:W-:Y:S01]  /*0f30*/  IMAD.MOV.U32 R10, RZ, RZ, RZ ;  /* 0x000000ffff0a7224 */ /* 0x000fe200078e00ff */
[----:B------:R-:W-:-:S05]  /*0f40*/  DMUL.RP R14, R26, R14 ;  /* 0x0000000e1a0e7228 */ /* 0x000fca0000008000 */
[----:B------:R-:W-:-:S05]  /*0f50*/  DFMA R10, R22, -R10, R26 ;  /* 0x8000000a160a722b */ /* 0x000fca000000001a */
[----:B------:R-:W-:Y:S02]  /*0f60*/  LOP3.LUT R21, R15, R21, RZ, 0x3c, !PT ;  /* 0x000000150f157212 */ /* 0x000fe400078e3cff */
[----:B------:R-:W-:-:S04]  /*0f70*/  IADD3 R10, PT, PT, -R24, -0x43300000, RZ ;  /* 0xbcd00000180a7810 */ /* 0x000fc80007ffe1ff */
[----:B------:R-:W-:-:S04]  /*0f80*/  FSETP.NEU.AND P0, PT, |R11|, R10, PT ;  /* 0x0000000a0b00720b */ /* 0x000fc80003f0d200 */
[----:B------:R-:W-:Y:S02]  /*0f90*/  FSEL R22, R14, R22, !P0 ;  /* 0x000000160e167208 */ /* 0x000fe40004000000 */
[----:B------:R-:W-:Y:S01]  /*0fa0*/  FSEL R23, R21, R23, !P0 ;  /* 0x0000001715177208 */ /* 0x000fe20004000000 */
[----:B------:R-:W-:Y:S06]  /*0fb0*/  BRA `(.L_x_95) ;  /* 0x0000000000547947 */ /* 0x000fec0003800000 */
.L_x_94:
        /* <DEDUP_REMOVED lines=11> */
[----:B------:R-:W-:Y:S01]  /*1070*/  @P0 LOP3.LUT R10, R23, 0x7ff00000, RZ, 0xfc, !PT ;  /* 0x7ff00000170a0812 */ /* 0x000fe200078efcff */
[----:B------:R-:W-:Y:S02]  /*1080*/  @!P0 IMAD.MOV.U32 R22, RZ, RZ, RZ ;  /* 0x000000ffff168224 */ /* 0x000fe400078e00ff */
[----:B------:R-:W-:Y:S01]  /*1090*/  @P0 IMAD.MOV.U32 R22, RZ, RZ, RZ ;  /* 0x000000ffff160224 */ /* 0x000fe200078e00ff */
[----:B------:R-:W-:Y:S01]  /*10a0*/  @P0 MOV R23, R10 ;  /* 0x0000000a00170202 */ /* 0x000fe20000000f00 */
[----:B------:R-:W-:Y:S06]  /*10b0*/  BRA `(.L_x_95) ;  /* 0x0000000000147947 */ /* 0x000fec0003800000 */
.L_x_97:
[----:B------:R-:W-:Y:S01]  /*10c0*/  LOP3.LUT R23, R11, 0x80000, RZ, 0xfc, !PT ;  /* 0x000800000b177812 */ /* 0x000fe200078efcff */
[----:B------:R-:W-:Y:S01]  /*10d0*/  IMAD.MOV.U32 R22, RZ, RZ, R10 ;  /* 0x000000ffff167224 */ /* 0x000fe200078e000a */
[----:B------:R-:W-:Y:S06]  /*10e0*/  BRA `(.L_x_95) ;  /* 0x0000000000087947 */ /* 0x000fec0003800000 */
.L_x_96:
[----:B------:R-:W-:Y:S01]  /*10f0*/  LOP3.LUT R23, R15, 0x80000, RZ, 0xfc, !PT ;  /* 0x000800000f177812 */ /* 0x000fe200078efcff */
[----:B------:R-:W-:-:S07]  /*1100*/  IMAD.MOV.U32 R22, RZ, RZ, R14 ;  /* 0x000000ffff167224 */ /* 0x000fce00078e000e */
.L_x_95:
[----:B------:R-:W-:Y:S05]  /*1110*/  BSYNC.RECONVERGENT B2 ;  /* 0x0000000000027941 */ /* 0x000fea0003800200 */
.L_x_93:
[----:B------:R-:W-:Y:S01]  /*1120*/  MOV R10, R0 ;  /* 0x00000000000a7202 */ /* 0x000fe20000000f00 */
[----:B------:R-:W-:-:S04]  /*1130*/  IMAD.MOV.U32 R11, RZ, RZ, 0x0 ;  /* 0x00000000ff0b7424 */ /* 0x000fc800078e00ff */
[----:B------:R-:W-:Y:S05]  /*1140*/  RET.REL.NODEC R10 `(_Z9DeriveAccP8Particle) ;  /* 0xffffffec0aac7950 */ /* 0x000fea0003c3ffff */
        .weak           $__internal_4_$__cuda_sm20_sqrt_rn_f32_slowpath
        .type           $__internal_4_$__cuda_sm20_sqrt_rn_f32_slowpath,@function
        .size           $__internal_4_$__cuda_sm20_sqrt_rn_f32_slowpath,($__internal_5_$__cuda_sm3x_div_rn_noftz_f32_slowpath - $__internal_4_$__cuda_sm20_sqrt_rn_f32_slowpath)
$__internal_4_$__cuda_sm20_sqrt_rn_f32_slowpath:
[----:B------:R-:W-:-:S13]  /*1150*/  LOP3.LUT P0, RZ, R10, 0x7fffffff, RZ, 0xc0, !PT ;  /* 0x7fffffff0aff7812 */ /* 0x000fda000780c0ff */
[----:B------:R-:W-:Y:S01]  /*1160*/  @!P0 IMAD.MOV.U32 R8, RZ, RZ, R10 ;  /* 0x000000ffff088224 */ /* 0x000fe200078e000a */
[----:B------:R-:W-:Y:S06]  /*1170*/  @!P0 BRA `(.L_x_98) ;  /* 0x0000000000448947 */ /* 0x000fec0003800000 */
[----:B------:R-:W-:Y:S02]  /*1180*/  FSETP.GEU.FTZ.AND P0, PT, R10, RZ, PT ;  /* 0x000000ff0a00720b */ /* 0x000fe40003f1e000 */
[----:B------:R-:W-:-:S11]  /*1190*/  MOV R6, R10 ;  /* 0x0000000a00067202 */ /* 0x000fd60000000f00 */
[----:B------:R-:W-:Y:S01]  /*11a0*/  @!P0 IMAD.MOV.U32 R8, RZ, RZ, 0x7fffffff ;  /* 0x7fffffffff088424 */ /* 0x000fe200078e00ff */
        /* <DEDUP_REMOVED lines=11> */
[----:B------:R-:W-:-:S03]  /*1260*/  @!P0 IMAD.MOV.U32 R8, RZ, RZ, R6 ;  /* 0x000000ffff088224 */ /* 0x000fc600078e0006 */
[----:B------:R-:W-:-:S04]  /*1270*/  @P0 FFMA R11, R12, R11, R13 ;  /* 0x0000000b0c0b0223 */ /* 0x000fc8000000000d */
[----:B------:R-:W-:-:S07]  /*1280*/  @P0 FMUL.FTZ R8, R11, 2.3283064365386962891e-10 ;  /* 0x2f8000000b080820 */ /* 0x000fce0000410000 */
.L_x_98:
[----:B------:R-:W-:Y:S01]  /*1290*/  MOV R10, R14 ;  /* 0x0000000e000a7202 */ /* 0x000fe20000000f00 */
[----:B------:R-:W-:-:S04]  /*12a0*/  IMAD.MOV.U32 R11, RZ, RZ, 0x0 ;  /* 0x00000000ff0b7424 */ /* 0x000fc800078e00ff */
[----:B------:R-:W-:Y:S05]  /*12b0*/  RET.REL.NODEC R10 `(_Z9DeriveAccP8Particle) ;  /* 0xffffffec0a507950 */ /* 0x000fea0003c3ffff */
        .weak           $__internal_5_$__cuda_sm3x_div_rn_noftz_f32_slowpath
        .type           $__internal_5_$__cuda_sm3x_div_rn_noftz_f32_slowpath,@function
        .size           $__internal_5_$__cuda_sm3x_div_rn_noftz_f32_slowpath,(.L_x_118 - $__internal_5_$__cuda_sm3x_div_rn_noftz_f32_slowpath)
$__internal_5_$__cuda_sm3x_div_rn_noftz_f32_slowpath:
[--C-:B------:R-:W-:Y:S01]  /*12c0*/  SHF.R.U32.HI R15, RZ, 0x17, R11.reuse ;  /* 0x00000017ff0f7819 */ /* 0x100fe2000001160b */
[----:B------:R-:W-:Y:S01]  /*12d0*/  BSSY.RECONVERGENT B2, `(.L_x_99) ;  /* 0x0000064000027945 */ /* 0x000fe20003800200 */
[----:B------:R-:W-:Y:S01]  /*12e0*/  SHF.R.U32.HI R13, RZ, 0x17, R10 ;  /* 0x00000017ff0d7819 */ /* 0x000fe2000001160a */
[----:B------:R-:W-:Y:S01]  /*12f0*/  IMAD.MOV.U32 R21, RZ, RZ, R11 ;  /* 0x000000ffff157224 */ /* 0x000fe200078e000b */
[----:B------:R-:W-:Y:S02]  /*1300*/  LOP3.LUT R15, R15, 0xff, RZ, 0xc0, !PT ;  /* 0x000000ff0f0f7812 */ /* 0x000fe400078ec0ff */
[----:B------:R-:W-:-:S03]  /*1310*/  LOP3.LUT R24, R13, 0xff, RZ, 0xc0, !PT ;  /* 0x000000ff0d187812 */ /* 0x000fc600078ec0ff */
[----:B------:R-:W-:Y:S01]  /*1320*/  VIADD R20, R15, 0xffffffff ;  /* 0xffffffff0f147836 */ /* 0x000fe20000000000 */
[----:B------:R-:W-:-:S04]  /*1330*/  IADD3 R13, PT, PT, R24, -0x1, RZ ;  /* 0xffffffff180d7810 */ /* 0x000fc80007ffe0ff */
[----:B------:R-:W-:-:S04]  /*1340*/  ISETP.GT.U32.AND P0, PT, R20, 0xfd, PT ;  /* 0x000000fd1400780c */ /* 0x000fc80003f04070 */
[----:B------:R-:W-:-:S13]  /*1350*/  ISETP.GT.U32.OR P0, PT, R13, 0xfd, P0 ;  /* 0x000000fd0d00780c */ /* 0x000fda0000704470 */
[----:B------:R-:W-:Y:S01]  /*1360*/  @!P0 IMAD.MOV.U32 R13, RZ, RZ, RZ ;  /* 0x000000ffff0d8224 */ /* 0x000fe200078e00ff */
[----:B------:R-:W-:Y:S06]  /*1370*/  @!P0 BRA `(.L_x_100) ;  /* 0x0000000000608947 */ /* 0x000fec0003800000 */
[----:B------:R-:W-:Y:S02]  /*1380*/  FSETP.GTU.FTZ.AND P0, PT, |R10|, +INF , PT ;  /* 0x7f8000000a00780b */ /* 0x000fe40003f1c200 */
[----:B------:R-:W-:-:S04]  /*1390*/  FSETP.GTU.FTZ.AND P1, PT, |R11|, +INF , PT ;  /* 0x7f8000000b00780b */ /* 0x000fc80003f3c200 */
[----:B------:R-:W-:-:S13]  /*13a0*/  PLOP3.LUT P0, PT, P0, P1, PT, 0xf8, 0x8f ;  /* 0x00000000008f781c */ /* 0x000fda0000703f70 */
[----:B------:R-:W-:Y:S05]  /*13b0*/  @P0 BRA `(.L_x_101) ;  /* 0x0000000400500947 */ /* 0x000fea0003800000 */
[----:B------:R-:W-:-:S13]  /*13c0*/  LOP3.LUT P0, RZ, R21, 0x7fffffff, R10, 0xc8, !PT ;  /* 0x7fffffff15ff7812 */ /* 0x000fda000780c80a */
[----:B------:R-:W-:Y:S05]  /*13d0*/  @!P0 BRA `(.L_x_102) ;  /* 0x0000000400408947 */ /* 0x000fea0003800000 */
[C---:B------:R-:W-:Y:S02]  /*13e0*/  FSETP.NEU.FTZ.AND P1, PT, |R10|.reuse, +INF , PT ;  /* 0x7f8000000a00780b */ /* 0x040fe40003f3d200 */
[----:B------:R-:W-:Y:S02]  /*13f0*/  FSETP.NEU.FTZ.AND P2, PT, |R11|, +INF , PT ;  /* 0x7f8000000b00780b */ /* 0x000fe40003f5d200 */
[----:B------:R-:W-:-:S11]  /*1400*/  FSETP.NEU.FTZ.AND P0, PT, |R10|, +INF , PT ;  /* 0x7f8000000a00780b */ /* 0x000fd60003f1d200 */
[----:B------:R-:W-:Y:S05]  /*1410*/  @!P2 BRA !P1, `(.L_x_102) ;  /* 0x000000040030a947 */ /* 0x000fea0004800000 */
[----:B------:R-:W-:-:S04]  /*1420*/  LOP3.LUT P1, RZ, R10, 0x7fffffff, RZ, 0xc0, !PT ;  /* 0x7fffffff0aff7812 */ /* 0x000fc8000782c0ff */
[----:B------:R-:W-:-:S13]  /*1430*/  PLOP3.LUT P1, PT, P2, P1, PT, 0x2f, 0xf2 ;  /* 0x0000000000f2781c */ /* 0x000fda0001722577 */
[----:B------:R-:W-:Y:S05]  /*1440*/  @P1 BRA `(.L_x_103) ;  /* 0x00000004001c1947 */ /* 0x000fea0003800000 */
[----:B------:R-:W-:-:S04]  /*1450*/  LOP3.LUT P1, RZ, R21, 0x7fffffff, RZ, 0xc0, !PT ;  /* 0x7fffffff15ff7812 */ /* 0x000fc8000782c0ff */
[----:B------:R-:W-:-:S13]  /*1460*/  PLOP3.LUT P0, PT, P0, P1, PT, 0x2f, 0xf2 ;  /* 0x0000000000f2781c */ /* 0x000fda0000702577 */
[----:B------:R-:W-:Y:S05]  /*1470*/  @P0 BRA `(.L_x_104) ;  /* 0x0000000400040947 */ /* 0x000fea0003800000 */
[----:B------:R-:W-:Y:S02]  /*1480*/  IADD3 R13, PT, PT, R24, -0x1, RZ ;  /* 0xffffffff180d7810 */ /* 0x000fe40007ffe0ff */
[----:B------:R-:W-:Y:S02]  /*1490*/  ISETP.GE.AND P1, PT, R20, RZ, PT ;  /* 0x000000ff1400720c */ /* 0x000fe40003f26270 */
[----:B------:R-:W-:-:S11]  /*14a0*/  ISETP.GE.AND P0, PT, R13, RZ, PT ;  /* 0x000000ff0d00720c */ /* 0x000fd60003f06270 */
[----:B------:R-:W-:Y:S02]  /*14b0*/  @!P1 FFMA R21, R11, 1.84467440737095516160e+19, RZ ;  /* 0x5f8000000b159823 */ /* 0x000fe400000000ff */
[----:B------:R-:W-:Y:S02]  /*14c0*/  @P0 IMAD.MOV.U32 R13, RZ, RZ, RZ ;  /* 0x000000ffff0d0224 */ /* 0x000fe400078e00ff */
[----:B------:R-:W-:Y:S01]  /*14d0*/  @!P0 FFMA R10, R10, 1.84467440737095516160e+19, RZ ;  /* 0x5f8000000a0a8823 */ /* 0x000fe200000000ff */
[----:B------:R-:W-:-:S05]  /*14e0*/  @!P0 IMAD.MOV.U32 R13, RZ, RZ, -0x40 ;  /* 0xffffffc0ff0d8424 */ /* 0x000fca00078e00ff */
[----:B------:R-:W-:-:S07]  /*14f0*/  @!P1 IADD3 R13, PT, PT, R13, 0x40, RZ ;  /* 0x000000400d0d9810 */ /* 0x000fce0007ffe0ff */
.L_x_100:
[----:B------:R-:W-:Y:S01]  /*1500*/  LEA R20, R15, 0xc0800000, 0x17 ;  /* 0xc08000000f147811 */ /* 0x000fe200078eb8ff */
[----:B------:R-:W-:Y:S04]  /*1510*/  BSSY.RECONVERGENT B3, `(.L_x_105) ;  /* 0x0000036000037945 */ /* 0x000fe80003800200 */
[----:B------:R-:W-:Y:S02]  /*1520*/  IMAD.IADD R22, R21, 0x1, -R20 ;  /* 0x0000000115167824 */ /* 0x000fe400078e0a14 */
[----:B------:R-:W-:Y:S02]  /*1530*/  VIADD R20, R24, 0xffffff81 ;  /* 0xffffff8118147836 */ /* 0x000fe40000000000 */
[----:B------:R-:W0:Y:S01]  /*1540*/  MUFU.RCP R21, R22 ;  /* 0x0000001600157308 */ /* 0x000e220000001000 */
[----:B------:R-:W-:Y:S01]  /*1550*/  FADD.FTZ R23, -R22, -RZ ;  /* 0x800000ff16177221 */ /* 0x000fe20000010100 */
[C---:B------:R-:W-:Y:S01]  /*1560*/  IMAD R10, R20.reuse, -0x800000, R10 ;  /* 0xff800000140a7824 */ /* 0x040fe200078e020a */
[----:B------:R-:W-:-:S04]  /*1570*/  IADD3 R20, PT, PT, R20, 0x7f, -R15 ;  /* 0x0000007f14147810 */ /* 0x000fc80007ffe80f */
[----:B------:R-:W-:Y:S01]  /*1580*/  IADD3 R20, PT, PT, R20, R13, RZ ;  /* 0x0000000d14147210 */ /* 0x000fe20007ffe0ff */
[----:B0-----:R-:W-:-:S04]  /*1590*/  FFMA R24, R21, R23, 1 ;  /* 0x3f80000015187423 */ /* 0x001fc80000000017 */
[----:B------:R-:W-:-:S04]  /*15a0*/  FFMA R21, R21, R24, R21 ;  /* 0x0000001815157223 */ /* 0x000fc80000000015 */
[----:B------:R-:W-:-:S04]  /*15b0*/  FFMA R24, R10, R21, RZ ;  /* 0x000000150a187223 */ /* 0x000fc800000000ff */
[----:B------:R-:W-:-:S04]  /*15c0*/  FFMA R25, R23, R24, R10 ;  /* 0x0000001817197223 */ /* 0x000fc8000000000a */
[----:B------:R-:W-:-:S04]  /*15d0*/  FFMA R24, R21, R25, R24 ;  /* 0x0000001915187223 */ /* 0x000fc80000000018 */
[----:B------:R-:W-:-:S04]  /*15e0*/  FFMA R23, R23, R24, R10 ;  /* 0x0000001817177223 */ /* 0x000fc8000000000a */
[----:B------:R-:W-:-:S05]  /*15f0*/  FFMA R10, R21, R23, R24 ;  /* 0x00000017150a7223 */ /* 0x000fca0000000018 */
[----:B------:R-:W-:-:S04]  /*1600*/  SHF.R.U32.HI R15, RZ, 0x17, R10 ;  /* 0x00000017ff0f7819 */ /* 0x000fc8000001160a */
[----:B------:R-:W-:-:S05]  /*1610*/  LOP3.LUT R15, R15, 0xff, RZ, 0xc0, !PT ;  /* 0x000000ff0f0f7812 */ /* 0x000fca00078ec0ff */
[----:B------:R-:W-:-:S04]  /*1620*/  IMAD.IADD R25, R15, 0x1, R20 ;  /* 0x000000010f197824 */ /* 0x000fc800078e0214 */
[----:B------:R-:W-:-:S05]  /*1630*/  VIADD R13, R25, 0xffffffff ;  /* 0xffffffff190d7836 */ /* 0x000fca0000000000 */
[----:B------:R-:W-:-:S13]  /*1640*/  ISETP.GE.U32.AND P0, PT, R13, 0xfe, PT ;  /* 0x000000fe0d00780c */ /* 0x000fda0003f06070 */
[----:B------:R-:W-:Y:S05]  /*1650*/  @!P0 BRA `(.L_x_106) ;  /* 0x0000000000808947 */ /* 0x000fea0003800000 */
[----:B------:R-:W-:-:S13]  /*1660*/  ISETP.GT.AND P0, PT, R25, 0xfe, PT ;  /* 0x000000fe1900780c */ /* 0x000fda0003f04270 */
[----:B------:R-:W-:Y:S05]  /*1670*/  @P0 BRA `(.L_x_107) ;  /* 0x00000000006c0947 */ /* 0x000fea0003800000 */
[----:B------:R-:W-:-:S13]  /*1680*/  ISETP.GE.AND P0, PT, R25, 0x1, PT ;  /* 0x000000011900780c */ /* 0x000fda0003f06270 */
[----:B------:R-:W-:Y:S05]  /*1690*/  @P0 BRA `(.L_x_108) ;  /* 0x0000000000740947 */ /* 0x000fea0003800000 */
[----:B------:R-:W-:Y:S02]  /*16a0*/  ISETP.GE.AND P0, PT, R25, -0x18, PT ;  /* 0xffffffe81900780c */ /* 0x000fe40003f06270 */
[----:B------:R-:W-:-:S11]  /*16b0*/  LOP3.LUT R10, R10, 0x80000000, RZ, 0xc0, !PT ;  /* 0x800000000a0a7812 */ /* 0x000fd600078ec0ff */
[----:B------:R-:W-:Y:S05]  /*16c0*/  @!P0 BRA `(.L_x_108) ;  /* 0x0000000000688947 */ /* 0x000fea0003800000 */
[-CC-:B------:R-:W-:Y:S01]  /*16d0*/  FFMA.RZ R13, R21, R23.reuse, R24.reuse ;  /* 0x00000017150d7223 */ /* 0x180fe2000000c018 */
[----:B------:R-:W-:Y:S01]  /*16e0*/  IADD3 R22, PT, PT, R25, 0x20, RZ ;  /* 0x0000002019167810 */ /* 0x000fe20007ffe0ff */
[-CC-:B------:R-:W-:Y:S01]  /*16f0*/  FFMA.RM R20, R21, R23.reuse, R24.reuse ;  /* 0x0000001715147223 */ /* 0x180fe20000004018 */
[----:B------:R-:W-:Y:S02]  /*1700*/  ISETP.NE.AND P2, PT, R25, RZ, PT ;  /* 0x000000ff1900720c */ /* 0x000fe40003f45270 */
[----:B------:R-:W-:Y:S01]  /*1710*/  LOP3.LUT R15, R13, 0x7fffff, RZ, 0xc0, !PT ;  /* 0x007fffff0d0f7812 */ /* 0x000fe200078ec0ff */
[----:B------:R-:W-:Y:S01]  /*1720*/  FFMA.RP R13, R21, R23, R24 ;  /* 0x00000017150d7223 */ /* 0x000fe20000008018 */
[----:B------:R-:W-:Y:S01]  /*1730*/  IMAD.MOV R21, RZ, RZ, -R25 ;  /* 0x000000ffff157224 */ /* 0x000fe200078e0a19 */
[----:B------:R-:W-:Y:S02]  /*1740*/  ISETP.NE.AND P1, PT, R25, RZ, PT ;  /* 0x000000ff1900720c */ /* 0x000fe40003f25270 */
[----:B------:R-:W-:-:S02]  /*1750*/  LOP3.LUT R15, R15, 0x800000, RZ, 0xfc, !PT ;  /* 0x008000000f0f7812 */ /* 0x000fc400078efcff */
[----:B------:R-:W-:Y:S02]  /*1760*/  FSETP.NEU.FTZ.AND P0, PT, R13, R20, PT ;  /* 0x000000140d00720b */ /* 0x000fe40003f1d000 */
[----:B------:R-:W-:Y:S02]  /*1770*/  SHF.L.U32 R22, R15, R22, RZ ;  /* 0x000000160f167219 */ /* 0x000fe400000006ff */
[----:B------:R-:W-:Y:S02]  /*1780*/  SEL R20, R21, RZ, P2 ;  /* 0x000000ff15147207 */ /* 0x000fe40001000000 */
[----:B------:R-:W-:Y:S02]  /*1790*/  ISETP.NE.AND P1, PT, R22, RZ, P1 ;  /* 0x000000ff1600720c */ /* 0x000fe40000f25270 */
[----:B------:R-:W-:Y:S02]  /*17a0*/  SHF.R.U32.HI R20, RZ, R20, R15 ;  /* 0x00000014ff147219 */ /* 0x000fe4000001160f */
[----:B------:R-:W-:-:S02]  /*17b0*/  PLOP3.LUT P0, PT, P0, P1, PT, 0xf8, 0x8f ;  /* 0x00000000008f781c */ /* 0x000fc40000703f70 */
[----:B------:R-:W-:Y:S02]  /*17c0*/  SHF.R.U32.HI R22, RZ, 0x1, R20 ;  /* 0x00000001ff167819 */ /* 0x000fe40000011614 */
[----:B------:R-:W-:-:S04]  /*17d0*/  SEL R13, RZ, 0x1, !P0 ;  /* 0x00000001ff0d7807 */ /* 0x000fc80004000000 */
[----:B------:R-:W-:-:S04]  /*17e0*/  LOP3.LUT R13, R13, 0x1, R22, 0xf8, !PT ;  /* 0x000000010d0d7812 */ /* 0x000fc800078ef816 */
[----:B------:R-:W-:-:S05]  /*17f0*/  LOP3.LUT R13, R13, R20, RZ, 0xc0, !PT ;  /* 0x000000140d0d7212 */ /* 0x000fca00078ec0ff */
[----:B------:R-:W-:-:S05]  /*1800*/  IMAD.IADD R13, R22, 0x1, R13 ;  /* 0x00000001160d7824 */ /* 0x000fca00078e020d */
[----:B------:R-:W-:Y:S01]  /*1810*/  LOP3.LUT R10, R13, R10, RZ, 0xfc, !PT ;  /* 0x0000000a0d0a7212 */ /* 0x000fe200078efcff */
[----:B------:R-:W-:Y:S06]  /*1820*/  BRA `(.L_x_108) ;  /* 0x0000000000107947 */ /* 0x000fec0003800000 */
.L_x_107:
[----:B------:R-:W-:-:S04]  /*1830*/  LOP3.LUT R10, R10, 0x80000000, RZ, 0xc0, !PT ;  /* 0x800000000a0a7812 */ /* 0x000fc800078ec0ff */
[----:B------:R-:W-:Y:S01]  /*1840*/  LOP3.LUT R10, R10, 0x7f800000, RZ, 0xfc, !PT ;  /* 0x7f8000000a0a7812 */ /* 0x000fe200078efcff */
[----:B------:R-:W-:Y:S06]  /*1850*/  BRA `(.L_x_108) ;  /* 0x0000000000047947 */ /* 0x000fec0003800000 */
.L_x_106:
[----:B------:R-:W-:-:S07]  /*1860*/  LEA R10, R20, R10, 0x17 ;  /* 0x0000000a140a7211 */ /* 0x000fce00078eb8ff */
.L_x_108:
[----:B------:R-:W-:Y:S05]  /*1870*/  BSYNC.RECONVERGENT B3 ;  /* 0x0000000000037941 */ /* 0x000fea0003800200 */
.L_x_105:
[----:B------:R-:W-:Y:S05]  /*1880*/  BRA `(.L_x_109) ;  /* 0x0000000000207947 */ /* 0x000fea0003800000 */
.L_x_104:
[----:B------:R-:W-:-:S04]  /*1890*/  LOP3.LUT R10, R21, 0x80000000, R10, 0x48, !PT ;  /* 0x80000000150a7812 */ /* 0x000fc800078e480a */
[----:B------:R-:W-:Y:S01]  /*18a0*/  LOP3.LUT R10, R10, 0x7f800000, RZ, 0xfc, !PT ;  /* 0x7f8000000a0a7812 */ /* 0x000fe200078efcff */
[----:B------:R-:W-:Y:S06]  /*18b0*/  BRA `(.L_x_109) ;  /* 0x0000000000147947 */ /* 0x000fec0003800000 */
.L_x_103:
[----:B------:R-:W-:Y:S01]  /*18c0*/  LOP3.LUT R10, R21, 0x80000000, R10, 0x48, !PT ;  /* 0x80000000150a7812 */ /* 0x000fe200078e480a */
[----:B------:R-:W-:Y:S06]  /*18d0*/  BRA `(.L_x_109) ;  /* 0x00000000000c7947 */ /* 0x000fec0003800000 */
.L_x_102:
[----:B------:R-:W0:Y:S01]  /*18e0*/  MUFU.RSQ R10, -QNAN ;  /* 0xffc00000000a7908 */ /* 0x000e220000001400 */
[----:B------:R-:W-:Y:S05]  /*18f0*/  BRA `(.L_x_109) ;  /* 0x0000000000047947 */ /* 0x000fea0003800000 */
.L_x_101:
[----:B------:R-:W-:-:S07]  /*1900*/  FADD.FTZ R10, R10, R11 ;  /* 0x0000000b0a0a7221 */ /* 0x000fce0000010000 */
.L_x_109:
[----:B------:R-:W-:Y:S05]  /*1910*/  BSYNC.RECONVERGENT B2 ;  /* 0x0000000000027941 */ /* 0x000fea0003800200 */
.L_x_99:
[----:B------:R-:W-:-:S04]  /*1920*/  IMAD.MOV.U32 R15, RZ, RZ, 0x0 ;  /* 0x00000000ff0f7424 */ /* 0x000fc800078e00ff */
[----:B0-----:R-:W-:Y:S05]  /*1930*/  RET.REL.NODEC R14 `(_Z9DeriveAccP8Particle) ;  /* 0xffffffe40eb07950 */ /* 0x001fea0003c3ffff */
.L_x_110:
        /* <DEDUP_REMOVED lines=12> */
.L_x_118:


//--------------------- .text._Z18UpdateVelocityHalfP8Particle --------------------------
	.section	.text._Z18UpdateVelocityHalfP8Particle,"ax",@progbits
	.align	128
        .global         _Z18UpdateVelocityHalfP8Particle
        .type           _Z18UpdateVelocityHalfP8Particle,@function
        .size           _Z18UpdateVelocityHalfP8Particle,(.L_x_122 - _Z18UpdateVelocityHalfP8Particle)
        .other          _Z18UpdateVelocityHalfP8Particle,@"STO_CUDA_ENTRY STV_DEFAULT"
_Z18UpdateVelocityHalfP8Particle:
.text._Z18UpdateVelocityHalfP8Particle:
        /* <DEDUP_REMOVED lines=13> */
[----:B------:R-:W5:Y:S04]  /*00d0*/  LDG.E R7, desc[UR4][R2.64+0xc] ;  /* 0x00000c0402077981 */ /* 0x000f68000c1e1900 */
[----:B------:R-:W5:Y:S04]  /*00e0*/  LDG.E R9, desc[UR4][R2.64+0x10] ;  /* 0x0000100402097981 */ /* 0x000f68000c1e1900 */
[----:B------:R-:W5:Y:S01]  /*00f0*/  LDG.E R6, desc[UR4][R2.64+0x14] ;  /* 0x0000140402067981 */ /* 0x000f62000c1e1900 */
[----:B--2---:R-:W-:Y:S01]  /*0100*/  FMUL R0, R0, 0.10000000149011611938 ;  /* 0x3dcccccd00007820 */ /* 0x004fe20000400000 */
[----:B---3--:R-:W-:Y:S01]  /*0110*/  FMUL R4, R4, 0.10000000149011611938 ;  /* 0x3dcccccd04047820 */ /* 0x008fe20000400000 */
[----:B----4-:R-:W-:-:S02]  /*0120*/  FMUL R5, R5, 0.10000000149011611938 ;  /* 0x3dcccccd05057820 */ /* 0x010fc40000400000 */
[----:B-----5:R-:W-:Y:S01]  /*0130*/  FFMA R7, R0, 0.5, R7 ;  /* 0x3f00000000077823 */ /* 0x020fe20000000007 */
[----:B------:R-:W-:-:S04]  /*0140*/  FFMA R9, R4, 0.5, R9 ;  /* 0x3f00000004097823 */ /* 0x000fc80000000009 */
[----:B------:R-:W-:Y:S01]  /*0150*/  STG.E desc[UR4][R2.64+0xc], R7 ;  /* 0x00000c0702007986 */ /* 0x000fe2000c101904 */
[----:B------:R-:W-:-:S03]  /*0160*/  FFMA R5, R5, 0.5, R6 ;  /* 0x3f00000005057823 */ /* 0x000fc60000000006 */
[----:B------:R-:W-:Y:S04]  /*0170*/  STG.E desc[UR4][R2.64+0x10], R9 ;  /* 0x0000100902007986 */ /* 0x000fe8000c101904 */
[----:B------:R-:W-:Y:S01]  /*0180*/  STG.E desc[UR4][R2.64+0x14], R5 ;  /* 0x0000140502007986 */ /* 0x000fe2000c101904 */
[----:B------:R-:W-:Y:S05]  /*0190*/  EXIT ;  /* 0x000000000000794d */ /* 0x000fea0003800000 */
.L_x_111:
        /* <DEDUP_REMOVED lines=14> */
.L_x_122:


//--------------------- .text._Z14UpdatePositionP8Particle --------------------------
	.section	.text._Z14UpdatePositionP8Particle,"ax",@progbits
	.align	128
        .global         _Z14UpdatePositionP8Particle
        .type           _Z14UpdatePositionP8Particle,@function
        .size           _Z14UpdatePositionP8Particle,(.L_x_123 - _Z14UpdatePositionP8Particle)
        .other          _Z14UpdatePositionP8Particle,@"STO_CUDA_ENTRY STV_DEFAULT"
_Z14UpdatePositionP8Particle:
.text._Z14UpdatePositionP8Particle:
        /* <DEDUP_REMOVED lines=11> */
[----:B------:R-:W2:Y:S04]  /*00b0*/  LDG.E R7, desc[UR4][R2.64] ;  /* 0x0000000402077981 */ /* 0x000ea8000c1e1900 */
[----:B------:R-:W3:Y:S04]  /*00c0*/  LDG.E R4, desc[UR4][R2.64+0x10] ;  /* 0x0000100402047981 */ /* 0x000ee8000c1e1900 */
[----:B------:R-:W3:Y:S04]  /*00d0*/  LDG.E R9, desc[UR4][R2.64+0x4] ;  /* 0x0000040402097981 */ /* 0x000ee8000c1e1900 */
[----:B------:R-:W4:Y:S04]  /*00e0*/  LDG.E R5, desc[UR4][R2.64+0x14] ;  /* 0x0000140402057981 */ /* 0x000f28000c1e1900 */
[----:B------:R-:W4:Y:S01]  /*00f0*/  LDG.E R6, desc[UR4][R2.64+0x8] ;  /* 0x0000080402067981 */ /* 0x000f22000c1e1900 */
[----:B--2---:R-:W-:-:S05]  /*0100*/  FFMA R7, R0, 0.10000000149011611938, R7 ;  /* 0x3dcccccd00077823 */ /* 0x004fca0000000007 */
[----:B------:R-:W-:Y:S01]  /*0110*/  STG.E desc[UR4][R2.64], R7 ;  /* 0x0000000702007986 */ /* 0x000fe2000c101904 */
[----:B---3--:R-:W-:-:S05]  /*0120*/  FFMA R9, R4, 0.10000000149011611938, R9 ;  /* 0x3dcccccd04097823 */ /* 0x008fca0000000009 */
[----:B------:R-:W-:Y:S01]  /*0130*/  STG.E desc[UR4][R2.64+0x4], R9 ;  /* 0x0000040902007986 */ /* 0x000fe2000c101904 */
[----:B----4-:R-:W-:-:S05]  /*0140*/  FFMA R5, R5, 0.10000000149011611938, R6 ;  /* 0x3dcccccd05057823 */ /* 0x010fca0000000006 */
[----:B------:R-:W-:Y:S01]  /*0150*/  STG.E desc[UR4][R2.64+0x8], R5 ;  /* 0x0000080502007986 */ /* 0x000fe2000c101904 */
[----:B------:R-:W-:Y:S05]  /*0160*/  EXIT ;  /* 0x000000000000794d */ /* 0x000fea0003800000 */
.L_x_112:
        /* <DEDUP_REMOVED lines=9> */
.L_x_123:


//--------------------- .nv.global.init           --------------------------
	.section	.nv.global.init,"aw",@progbits
	.align	4
.nv.global.init:
	.type		kDeltaT,@object
	.size		kDeltaT,(.L_0 - kDeltaT)
kDeltaT:
        /*0000*/ 	.byte	0xcd, 0xcc, 0xcc, 0x3d
.L_0:


//--------------------- .nv.shared.reserved.0     --------------------------
	.section	.nv.shared.reserved.0,"aw",@nobits
	.weak		__nv_reservedSMEM_offset_0_alias
	.size		__nv_reservedSMEM_offset_0_alias, 0, 64
	.other		__nv_reservedSMEM_offset_0_alias,@"STO_CUDA_RESERVED_SHARED STV_DEFAULT"
__nv_reservedSMEM_offset_0_alias:
	.zero		0
	.zero		64


//--------------------- .nv.constant0._Z16CalculateKineticP8Particle --------------------------
	.section	.nv.constant0._Z16CalculateKineticP8Particle,"a",@progbits
	.sectionflags	@""
	.align	4
.nv.constant0._Z16CalculateKineticP8Particle:
	.zero		904


//--------------------- .nv.constant0._Z18CalculatePotentialP8Particle --------------------------
	.section	.nv.constant0._Z18CalculatePotentialP8Particle,"a",@progbits
	.sectionflags	@""
	.align	4
.nv.constant0._Z18CalculatePotentialP8Particle:
	.zero		904


//--------------------- .nv.constant0._Z9DeriveAccP8Particle --------------------------
	.section	.nv.constant0._Z9DeriveAccP8Particle,"a",@progbits
	.sectionflags	@""
	.align	4
.nv.constant0._Z9DeriveAccP8Particle:
	.zero		904


//--------------------- .nv.constant0._Z18UpdateVelocityHalfP8Particle --------------------------
	.section	.nv.constant0._Z18UpdateVelocityHalfP8Particle,"a",@progbits
	.sectionflags	@""
	.align	4
.nv.constant0._Z18UpdateVelocityHalfP8Particle:
	.zero		904


//--------------------- .nv.constant0._Z14UpdatePositionP8Particle --------------------------
	.section	.nv.constant0._Z14UpdatePositionP8Particle,"a",@progbits
	.sectionflags	@""
	.align	4
.nv.constant0._Z14UpdatePositionP8Particle:
	.zero		904


//--------------------- SYMBOLS --------------------------

	.type		.nv.reservedSmem.offset0,@object
	.size		.nv.reservedSmem.offset0,0x4
